//
// Generated by NVIDIA NVVM Compiler
//
// Compiler Build ID: CL-36424714
// Cuda compilation tools, release 13.0, V13.0.88
// Based on NVVM 20.0.0
//

.version 9.0
.target sm_100
.address_size 64

	// .globl	_Z8next_onePiS_S_ii

.visible .entry _Z8next_onePiS_S_ii(
	.param .u64 .ptr .align 1 _Z8next_onePiS_S_ii_param_0,
	.param .u64 .ptr .align 1 _Z8next_onePiS_S_ii_param_1,
	.param .u64 .ptr .align 1 _Z8next_onePiS_S_ii_param_2,
	.param .u32 _Z8next_onePiS_S_ii_param_3,
	.param .u32 _Z8next_onePiS_S_ii_param_4
)
{
	.reg .pred 	%p<9>;
	.reg .b32 	%r<32>;
	.reg .b64 	%rd<17>;

	ld.param.u64 	%rd4, [_Z8next_onePiS_S_ii_param_0];
	ld.param.u64 	%rd6, [_Z8next_onePiS_S_ii_param_1];
	ld.param.u64 	%rd5, [_Z8next_onePiS_S_ii_param_2];
	ld.param.u32 	%r8, [_Z8next_onePiS_S_ii_param_3];
	ld.param.u32 	%r7, [_Z8next_onePiS_S_ii_param_4];
	cvta.to.global.u64 	%rd1, %rd6;
	mov.u32 	%r9, %ntid.x;
	mov.u32 	%r10, %ctaid.x;
	mov.u32 	%r11, %tid.x;
	mad.lo.s32 	%r1, %r9, %r10, %r11;
	setp.ge.s32 	%p1, %r1, %r8;
	@%p1 bra 	$L__BB0_7;
	cvta.to.global.u64 	%rd7, %rd5;
	cvta.to.global.u64 	%rd8, %rd4;
	mul.wide.s32 	%rd9, %r1, 4;
	add.s64 	%rd2, %rd7, %rd9;
	mov.b32 	%r12, -1;
	st.global.u32 	[%rd2], %r12;
	setp.lt.s32 	%p2, %r1, %r7;
	add.s32 	%r13, %r7, -1;
	selp.b32 	%r30, %r1, %r13, %p2;
	shl.b32 	%r14, %r30, 2;
	mul.wide.s32 	%rd10, %r14, 4;
	add.s64 	%rd11, %rd1, %rd10;
	ld.global.u32 	%r15, [%rd11];
	shl.b32 	%r16, %r1, 2;
	mul.wide.s32 	%rd12, %r16, 4;
	add.s64 	%rd3, %rd8, %rd12;
	ld.global.u32 	%r17, [%rd3];
	ld.global.u32 	%r18, [%rd3+4];
	add.s32 	%r19, %r18, %r17;
	setp.gt.s32 	%p3, %r15, %r19;
	@%p3 bra 	$L__BB0_2;
	bra.uni 	$L__BB0_5;
$L__BB0_2:
	setp.lt.s32 	%p6, %r30, 0;
	@%p6 bra 	$L__BB0_7;
$L__BB0_3:
	shl.b32 	%r25, %r30, 2;
	mul.wide.u32 	%rd15, %r25, 4;
	add.s64 	%rd16, %rd1, %rd15;
	ld.global.u32 	%r26, [%rd16];
	ld.global.u32 	%r27, [%rd3];
	ld.global.u32 	%r28, [%rd3+4];
	add.s32 	%r29, %r28, %r27;
	setp.le.s32 	%p7, %r26, %r29;
	@%p7 bra 	$L__BB0_7;
	st.global.u32 	[%rd2], %r30;
	add.s32 	%r4, %r30, -1;
	setp.eq.s32 	%p8, %r30, 0;
	mov.u32 	%r30, %r4;
	@%p8 bra 	$L__BB0_7;
	bra.uni 	$L__BB0_3;
$L__BB0_5:
	shl.b32 	%r20, %r30, 2;
	mul.wide.s32 	%rd13, %r20, 4;
	add.s64 	%rd14, %rd1, %rd13;
	ld.global.u32 	%r21, [%rd14];
	ld.global.u32 	%r22, [%rd3];
	ld.global.u32 	%r23, [%rd3+4];
	add.s32 	%r24, %r23, %r22;
	setp.gt.s32 	%p4, %r21, %r24;
	@%p4 bra 	$L__BB0_7;
	st.global.u32 	[%rd2], %r30;
	add.s32 	%r30, %r30, 1;
	setp.lt.s32 	%p5, %r30, %r7;
	@%p5 bra 	$L__BB0_5;
$L__BB0_7:
	bar.sync 	0;
	ret;

}
	// .globl	_Z11find_primerPiS_S_S_S_S_S_S_S_S_S_S_S_S_S_S_S_S_S_iiiS_S_iiPci
.visible .entry _Z11find_primerPiS_S_S_S_S_S_S_S_S_S_S_S_S_S_S_S_S_S_iiiS_S_iiPci(
	.param .u64 .ptr .align 1 _Z11find_primerPiS_S_S_S_S_S_S_S_S_S_S_S_S_S_S_S_S_S_iiiS_S_iiPci_param_0,
	.param .u64 .ptr .align 1 _Z11find_primerPiS_S_S_S_S_S_S_S_S_S_S_S_S_S_S_S_S_S_iiiS_S_iiPci_param_1,
	.param .u64 .ptr .align 1 _Z11find_primerPiS_S_S_S_S_S_S_S_S_S_S_S_S_S_S_S_S_S_iiiS_S_iiPci_param_2,
	.param .u64 .ptr .align 1 _Z11find_primerPiS_S_S_S_S_S_S_S_S_S_S_S_S_S_S_S_S_S_iiiS_S_iiPci_param_3,
	.param .u64 .ptr .align 1 _Z11find_primerPiS_S_S_S_S_S_S_S_S_S_S_S_S_S_S_S_S_S_iiiS_S_iiPci_param_4,
	.param .u64 .ptr .align 1 _Z11find_primerPiS_S_S_S_S_S_S_S_S_S_S_S_S_S_S_S_S_S_iiiS_S_iiPci_param_5,
	.param .u64 .ptr .align 1 _Z11find_primerPiS_S_S_S_S_S_S_S_S_S_S_S_S_S_S_S_S_S_iiiS_S_iiPci_param_6,
	.param .u64 .ptr .align 1 _Z11find_primerPiS_S_S_S_S_S_S_S_S_S_S_S_S_S_S_S_S_S_iiiS_S_iiPci_param_7,
	.param .u64 .ptr .align 1 _Z11find_primerPiS_S_S_S_S_S_S_S_S_S_S_S_S_S_S_S_S_S_iiiS_S_iiPci_param_8,
	.param .u64 .ptr .align 1 _Z11find_primerPiS_S_S_S_S_S_S_S_S_S_S_S_S_S_S_S_S_S_iiiS_S_iiPci_param_9,
	.param .u64 .ptr .align 1 _Z11find_primerPiS_S_S_S_S_S_S_S_S_S_S_S_S_S_S_S_S_S_iiiS_S_iiPci_param_10,
	.param .u64 .ptr .align 1 _Z11find_primerPiS_S_S_S_S_S_S_S_S_S_S_S_S_S_S_S_S_S_iiiS_S_iiPci_param_11,
	.param .u64 .ptr .align 1 _Z11find_primerPiS_S_S_S_S_S_S_S_S_S_S_S_S_S_S_S_S_S_iiiS_S_iiPci_param_12,
	.param .u64 .ptr .align 1 _Z11find_primerPiS_S_S_S_S_S_S_S_S_S_S_S_S_S_S_S_S_S_iiiS_S_iiPci_param_13,
	.param .u64 .ptr .align 1 _Z11find_primerPiS_S_S_S_S_S_S_S_S_S_S_S_S_S_S_S_S_S_iiiS_S_iiPci_param_14,
	.param .u64 .ptr .align 1 _Z11find_primerPiS_S_S_S_S_S_S_S_S_S_S_S_S_S_S_S_S_S_iiiS_S_iiPci_param_15,
	.param .u64 .ptr .align 1 _Z11find_primerPiS_S_S_S_S_S_S_S_S_S_S_S_S_S_S_S_S_S_iiiS_S_iiPci_param_16,
	.param .u64 .ptr .align 1 _Z11find_primerPiS_S_S_S_S_S_S_S_S_S_S_S_S_S_S_S_S_S_iiiS_S_iiPci_param_17,
	.param .u64 .ptr .align 1 _Z11find_primerPiS_S_S_S_S_S_S_S_S_S_S_S_S_S_S_S_S_S_iiiS_S_iiPci_param_18,
	.param .u32 _Z11find_primerPiS_S_S_S_S_S_S_S_S_S_S_S_S_S_S_S_S_S_iiiS_S_iiPci_param_19,
	.param .u32 _Z11find_primerPiS_S_S_S_S_S_S_S_S_S_S_S_S_S_S_S_S_S_iiiS_S_iiPci_param_20,
	.param .u32 _Z11find_primerPiS_S_S_S_S_S_S_S_S_S_S_S_S_S_S_S_S_S_iiiS_S_iiPci_param_21,
	.param .u64 .ptr .align 1 _Z11find_primerPiS_S_S_S_S_S_S_S_S_S_S_S_S_S_S_S_S_S_iiiS_S_iiPci_param_22,
	.param .u64 .ptr .align 1 _Z11find_primerPiS_S_S_S_S_S_S_S_S_S_S_S_S_S_S_S_S_S_iiiS_S_iiPci_param_23,
	.param .u32 _Z11find_primerPiS_S_S_S_S_S_S_S_S_S_S_S_S_S_S_S_S_S_iiiS_S_iiPci_param_24,
	.param .u32 _Z11find_primerPiS_S_S_S_S_S_S_S_S_S_S_S_S_S_S_S_S_S_iiiS_S_iiPci_param_25,
	.param .u64 .ptr .align 1 _Z11find_primerPiS_S_S_S_S_S_S_S_S_S_S_S_S_S_S_S_S_S_iiiS_S_iiPci_param_26,
	.param .u32 _Z11find_primerPiS_S_S_S_S_S_S_S_S_S_S_S_S_S_S_S_S_S_iiiS_S_iiPci_param_27
)
{
	.reg .pred 	%p<305>;
	.reg .b16 	%rs<29>;
	.reg .b32 	%r<707>;
	.reg .b32 	%f<13>;
	.reg .b64 	%rd<245>;
	.reg .b64 	%fd<2>;

	ld.param.u64 	%rd72, [_Z11find_primerPiS_S_S_S_S_S_S_S_S_S_S_S_S_S_S_S_S_S_iiiS_S_iiPci_param_0];
	ld.param.u64 	%rd73, [_Z11find_primerPiS_S_S_S_S_S_S_S_S_S_S_S_S_S_S_S_S_S_iiiS_S_iiPci_param_1];
	ld.param.u64 	%rd74, [_Z11find_primerPiS_S_S_S_S_S_S_S_S_S_S_S_S_S_S_S_S_S_iiiS_S_iiPci_param_2];
	ld.param.u64 	%rd75, [_Z11find_primerPiS_S_S_S_S_S_S_S_S_S_S_S_S_S_S_S_S_S_iiiS_S_iiPci_param_3];
	ld.param.u64 	%rd76, [_Z11find_primerPiS_S_S_S_S_S_S_S_S_S_S_S_S_S_S_S_S_S_iiiS_S_iiPci_param_4];
	ld.param.u64 	%rd77, [_Z11find_primerPiS_S_S_S_S_S_S_S_S_S_S_S_S_S_S_S_S_S_iiiS_S_iiPci_param_5];
	ld.param.u64 	%rd78, [_Z11find_primerPiS_S_S_S_S_S_S_S_S_S_S_S_S_S_S_S_S_S_iiiS_S_iiPci_param_6];
	ld.param.u64 	%rd79, [_Z11find_primerPiS_S_S_S_S_S_S_S_S_S_S_S_S_S_S_S_S_S_iiiS_S_iiPci_param_7];
	ld.param.u64 	%rd80, [_Z11find_primerPiS_S_S_S_S_S_S_S_S_S_S_S_S_S_S_S_S_S_iiiS_S_iiPci_param_8];
	ld.param.u64 	%rd81, [_Z11find_primerPiS_S_S_S_S_S_S_S_S_S_S_S_S_S_S_S_S_S_iiiS_S_iiPci_param_9];
	ld.param.u64 	%rd82, [_Z11find_primerPiS_S_S_S_S_S_S_S_S_S_S_S_S_S_S_S_S_S_iiiS_S_iiPci_param_10];
	ld.param.u64 	%rd83, [_Z11find_primerPiS_S_S_S_S_S_S_S_S_S_S_S_S_S_S_S_S_S_iiiS_S_iiPci_param_11];
	ld.param.u64 	%rd84, [_Z11find_primerPiS_S_S_S_S_S_S_S_S_S_S_S_S_S_S_S_S_S_iiiS_S_iiPci_param_12];
	ld.param.u64 	%rd85, [_Z11find_primerPiS_S_S_S_S_S_S_S_S_S_S_S_S_S_S_S_S_S_iiiS_S_iiPci_param_13];
	ld.param.u64 	%rd86, [_Z11find_primerPiS_S_S_S_S_S_S_S_S_S_S_S_S_S_S_S_S_S_iiiS_S_iiPci_param_14];
	ld.param.u64 	%rd67, [_Z11find_primerPiS_S_S_S_S_S_S_S_S_S_S_S_S_S_S_S_S_S_iiiS_S_iiPci_param_15];
	ld.param.u64 	%rd69, [_Z11find_primerPiS_S_S_S_S_S_S_S_S_S_S_S_S_S_S_S_S_S_iiiS_S_iiPci_param_17];
	ld.param.u64 	%rd70, [_Z11find_primerPiS_S_S_S_S_S_S_S_S_S_S_S_S_S_S_S_S_S_iiiS_S_iiPci_param_18];
	ld.param.u32 	%r255, [_Z11find_primerPiS_S_S_S_S_S_S_S_S_S_S_S_S_S_S_S_S_S_iiiS_S_iiPci_param_19];
	ld.param.u32 	%r256, [_Z11find_primerPiS_S_S_S_S_S_S_S_S_S_S_S_S_S_S_S_S_S_iiiS_S_iiPci_param_20];
	ld.param.u32 	%r257, [_Z11find_primerPiS_S_S_S_S_S_S_S_S_S_S_S_S_S_S_S_S_S_iiiS_S_iiPci_param_21];
	ld.param.u64 	%rd87, [_Z11find_primerPiS_S_S_S_S_S_S_S_S_S_S_S_S_S_S_S_S_S_iiiS_S_iiPci_param_22];
	ld.param.u64 	%rd71, [_Z11find_primerPiS_S_S_S_S_S_S_S_S_S_S_S_S_S_S_S_S_S_iiiS_S_iiPci_param_23];
	ld.param.u32 	%r258, [_Z11find_primerPiS_S_S_S_S_S_S_S_S_S_S_S_S_S_S_S_S_S_iiiS_S_iiPci_param_24];
	ld.param.u32 	%r259, [_Z11find_primerPiS_S_S_S_S_S_S_S_S_S_S_S_S_S_S_S_S_S_iiiS_S_iiPci_param_25];
	ld.param.u64 	%rd88, [_Z11find_primerPiS_S_S_S_S_S_S_S_S_S_S_S_S_S_S_S_S_S_iiiS_S_iiPci_param_26];
	ld.param.u32 	%r260, [_Z11find_primerPiS_S_S_S_S_S_S_S_S_S_S_S_S_S_S_S_S_S_iiiS_S_iiPci_param_27];
	cvta.to.global.u64 	%rd1, %rd88;
	cvta.to.global.u64 	%rd2, %rd76;
	cvta.to.global.u64 	%rd3, %rd77;
	cvta.to.global.u64 	%rd4, %rd87;
	cvta.to.global.u64 	%rd5, %rd84;
	cvta.to.global.u64 	%rd6, %rd80;
	cvta.to.global.u64 	%rd7, %rd85;
	cvta.to.global.u64 	%rd8, %rd81;
	cvta.to.global.u64 	%rd9, %rd74;
	cvta.to.global.u64 	%rd10, %rd75;
	cvta.to.global.u64 	%rd11, %rd82;
	cvta.to.global.u64 	%rd12, %rd78;
	cvta.to.global.u64 	%rd13, %rd83;
	cvta.to.global.u64 	%rd14, %rd79;
	cvta.to.global.u64 	%rd15, %rd72;
	cvta.to.global.u64 	%rd16, %rd86;
	cvta.to.global.u64 	%rd17, %rd73;
	mov.u32 	%r261, %ntid.x;
	mov.u32 	%r262, %ctaid.x;
	mov.u32 	%r263, %tid.x;
	mad.lo.s32 	%r1, %r261, %r262, %r263;
	setp.ge.s32 	%p1, %r1, %r256;
	@%p1 bra 	$L__BB1_285;
	cvta.to.global.u64 	%rd89, %rd70;
	mul.lo.s32 	%r264, %r1, 12;
	mul.wide.s32 	%rd90, %r264, 4;
	add.s64 	%rd18, %rd89, %rd90;
	mov.b32 	%r265, 0;
	st.global.u32 	[%rd18+4], %r265;
	setp.lt.s32 	%p2, %r259, 1;
	shl.b32 	%r266, %r1, 2;
	mul.wide.s32 	%rd91, %r266, 4;
	add.s64 	%rd19, %rd17, %rd91;
	@%p2 bra 	$L__BB1_6;
	cvta.to.global.u64 	%rd20, %rd71;
	mov.b32 	%r632, 0;
	bra.uni 	$L__BB1_4;
$L__BB1_3:
	add.s32 	%r632, %r632, 1;
	setp.eq.s32 	%p5, %r632, %r259;
	@%p5 bra 	$L__BB1_6;
$L__BB1_4:
	mul.wide.u32 	%rd92, %r632, 4;
	add.s64 	%rd93, %rd20, %rd92;
	ld.global.u32 	%r4, [%rd93];
	setp.eq.s32 	%p3, %r4, -1;
	@%p3 bra 	$L__BB1_6;
	ld.global.u32 	%r268, [%rd19];
	sub.s32 	%r269, %r268, %r4;
	add.s32 	%r270, %r269, 299;
	setp.lt.u32 	%p4, %r270, 599;
	@%p4 bra 	$L__BB1_286;
	bra.uni 	$L__BB1_3;
$L__BB1_6:
	mul.wide.s32 	%rd94, %r1, 4;
	add.s64 	%rd95, %rd16, %rd94;
	ld.global.u32 	%r633, [%rd95];
	setp.ge.s32 	%p6, %r633, %r256;
	setp.eq.s32 	%p7, %r633, -1;
	or.pred  	%p8, %p6, %p7;
	@%p8 bra 	$L__BB1_285;
	add.s64 	%rd21, %rd14, %rd94;
	add.s64 	%rd22, %rd13, %rd94;
	mul.lo.s32 	%r6, %r257, %r1;
	add.s64 	%rd23, %rd8, %rd94;
	add.s64 	%rd24, %rd7, %rd94;
	and.b32  	%r7, %r257, 7;
	add.s32 	%r8, %r7, -1;
	and.b32  	%r9, %r257, 3;
	and.b32  	%r10, %r257, 15;
	and.b32  	%r11, %r257, 2147483640;
	and.b32  	%r12, %r257, 1;
	and.b32  	%r13, %r257, 2147483632;
	cvta.to.global.u64 	%rd25, %rd67;
	cvta.to.global.u64 	%rd26, %rd69;
$L__BB1_8:
	shl.b32 	%r271, %r633, 2;
	mul.wide.s32 	%rd97, %r271, 4;
	add.s64 	%rd27, %rd17, %rd97;
	ld.global.u32 	%r15, [%rd27];
	ld.global.u32 	%r272, [%rd19];
	ld.global.u32 	%r273, [%rd19+4];
	add.s32 	%r16, %r273, %r272;
	setp.lt.s32 	%p9, %r15, %r16;
	@%p9 bra 	$L__BB1_284;
	sub.s32 	%r274, %r15, %r16;
	setp.gt.s32 	%p10, %r274, 20;
	@%p10 bra 	$L__BB1_285;
	ld.param.u64 	%rd244, [_Z11find_primerPiS_S_S_S_S_S_S_S_S_S_S_S_S_S_S_S_S_S_iiiS_S_iiPci_param_16];
	cvta.to.global.u64 	%rd98, %rd244;
	mul.wide.s32 	%rd99, %r633, 4;
	add.s64 	%rd100, %rd98, %rd99;
	ld.global.u32 	%r634, [%rd100];
	setp.ge.s32 	%p11, %r634, %r255;
	setp.eq.s32 	%p12, %r634, -1;
	or.pred  	%p13, %p11, %p12;
	@%p13 bra 	$L__BB1_284;
	add.s64 	%rd28, %rd13, %rd99;
$L__BB1_12:
	shl.b32 	%r275, %r634, 2;
	mul.wide.s32 	%rd102, %r275, 4;
	add.s64 	%rd29, %rd15, %rd102;
	ld.global.u32 	%r276, [%rd29];
	ld.global.u32 	%r277, [%rd27];
	sub.s32 	%r19, %r277, %r276;
	setp.gt.s32 	%p14, %r19, -41;
	@%p14 bra 	$L__BB1_283;
	setp.lt.u32 	%p15, %r19, -61;
	@%p15 bra 	$L__BB1_284;
	mul.wide.s32 	%rd103, %r634, 4;
	add.s64 	%rd104, %rd25, %rd103;
	ld.global.u32 	%r635, [%rd104];
	setp.ge.s32 	%p16, %r635, %r255;
	setp.eq.s32 	%p17, %r635, -1;
	or.pred  	%p18, %p16, %p17;
	@%p18 bra 	$L__BB1_283;
	add.s64 	%rd30, %rd12, %rd103;
$L__BB1_16:
	shl.b32 	%r278, %r635, 2;
	mul.wide.s32 	%rd106, %r278, 4;
	add.s64 	%rd31, %rd15, %rd106;
	ld.global.u32 	%r22, [%rd31];
	ld.global.u32 	%r23, [%rd29];
	ld.global.u32 	%r279, [%rd29+4];
	add.s32 	%r280, %r279, %r23;
	setp.lt.s32 	%p19, %r22, %r280;
	@%p19 bra 	$L__BB1_282;
	sub.s32 	%r281, %r22, %r23;
	setp.gt.s32 	%p20, %r281, 85;
	@%p20 bra 	$L__BB1_283;
	mul.wide.s32 	%rd107, %r635, 4;
	add.s64 	%rd108, %rd26, %rd107;
	ld.global.u32 	%r636, [%rd108];
	setp.ge.s32 	%p21, %r636, %r256;
	setp.eq.s32 	%p22, %r636, -1;
	or.pred  	%p23, %p21, %p22;
	@%p23 bra 	$L__BB1_282;
	mul.wide.s32 	%rd109, %r635, 4;
	add.s64 	%rd32, %rd12, %rd109;
$L__BB1_20:
	shl.b32 	%r282, %r636, 2;
	mul.wide.s32 	%rd110, %r282, 4;
	add.s64 	%rd33, %rd17, %rd110;
	ld.global.u32 	%r283, [%rd33];
	ld.global.u32 	%r284, [%rd33+4];
	ld.global.u32 	%r285, [%rd31];
	ld.global.u32 	%r286, [%rd31+4];
	add.s32 	%r26, %r284, %r283;
	sub.s32 	%r287, %r285, %r26;
	add.s32 	%r27, %r287, %r286;
	setp.gt.s32 	%p24, %r27, -41;
	@%p24 bra 	$L__BB1_281;
	setp.lt.u32 	%p25, %r27, -61;
	@%p25 bra 	$L__BB1_282;
	ld.global.u32 	%r288, [%rd27];
	sub.s32 	%r28, %r288, %r26;
	setp.gt.s32 	%p26, %r28, -122;
	@%p26 bra 	$L__BB1_281;
	setp.lt.u32 	%p27, %r28, -182;
	@%p27 bra 	$L__BB1_282;
	mul.wide.s32 	%rd111, %r636, 4;
	add.s64 	%rd112, %rd16, %rd111;
	ld.global.u32 	%r637, [%rd112];
	setp.ge.s32 	%p28, %r637, %r256;
	setp.eq.s32 	%p29, %r637, -1;
	or.pred  	%p30, %p28, %p29;
	@%p30 bra 	$L__BB1_281;
$L__BB1_25:
	shl.b32 	%r289, %r637, 2;
	mul.wide.s32 	%rd113, %r289, 4;
	add.s64 	%rd34, %rd17, %rd113;
	ld.global.u32 	%r31, [%rd34];
	ld.global.u32 	%r290, [%rd33];
	ld.global.u32 	%r32, [%rd33+4];
	add.s32 	%r33, %r32, %r290;
	setp.lt.s32 	%p31, %r31, %r33;
	@%p31 bra 	$L__BB1_280;
	sub.s32 	%r291, %r31, %r33;
	setp.gt.s32 	%p32, %r291, 20;
	@%p32 bra 	$L__BB1_281;
	ld.global.u32 	%r292, [%rd19+8];
	setp.eq.s32 	%p33, %r292, 0;
	@%p33 bra 	$L__BB1_280;
	ld.global.u32 	%r293, [%rd27+8];
	setp.eq.s32 	%p34, %r293, 0;
	@%p34 bra 	$L__BB1_280;
	ld.global.u32 	%r294, [%rd29+12];
	setp.eq.s32 	%p35, %r294, 0;
	@%p35 bra 	$L__BB1_280;
	ld.global.u32 	%r295, [%rd31+8];
	setp.eq.s32 	%p36, %r295, 0;
	@%p36 bra 	$L__BB1_280;
	ld.global.u32 	%r296, [%rd33+12];
	setp.eq.s32 	%p37, %r296, 0;
	@%p37 bra 	$L__BB1_280;
	ld.global.u32 	%r297, [%rd34+12];
	setp.eq.s32 	%p38, %r297, 0;
	@%p38 bra 	$L__BB1_280;
	ld.global.u32 	%r34, [%rd19];
	sub.s32 	%r35, %r34, %r260;
	ld.global.u32 	%r36, [%rd19+4];
	setp.lt.s32 	%p39, %r36, 1;
	mov.f32 	%f11, 0f00000000;
	@%p39 bra 	$L__BB1_63;
	and.b32  	%r37, %r36, 3;
	setp.lt.u32 	%p40, %r36, 4;
	mov.b32 	%r651, 0;
	mov.u32 	%r647, %r651;
	@%p40 bra 	$L__BB1_49;
	and.b32  	%r647, %r36, 2147483644;
	neg.s32 	%r639, %r647;
	mov.b32 	%r651, 0;
	mov.u32 	%r638, %r35;
$L__BB1_36:
	cvt.s64.s32 	%rd115, %r638;
	add.s64 	%rd116, %rd1, %rd115;
	add.s64 	%rd35, %rd116, 1;
	ld.global.u8 	%rs1, [%rd116];
	mov.b32 	%r641, 1;
	add.s16 	%rs15, %rs1, -67;
	setp.gt.u16 	%p41, %rs15, 32;
	cvt.u64.u16 	%rd114, %rs15;
	@%p41 bra 	$L__BB1_38;
	cvt.u32.u64 	%r302, %rd114;
	mov.b64 	%rd117, 1;
	shl.b64 	%rd118, %rd117, %r302;
	and.b64  	%rd119, %rd118, 4294967313;
	setp.ne.s64 	%p42, %rd119, 0;
	@%p42 bra 	$L__BB1_39;
$L__BB1_38:
	setp.eq.s16 	%p43, %rs1, 103;
	selp.u32 	%r641, 1, 0, %p43;
$L__BB1_39:
	add.s32 	%r45, %r641, %r651;
	ld.global.u8 	%rs2, [%rd35];
	mov.b32 	%r642, 1;
	add.s16 	%rs16, %rs2, -67;
	setp.gt.u16 	%p44, %rs16, 32;
	cvt.u64.u16 	%rd120, %rs16;
	@%p44 bra 	$L__BB1_41;
	cvt.u32.u64 	%r304, %rd120;
	mov.b64 	%rd121, 1;
	shl.b64 	%rd122, %rd121, %r304;
	and.b64  	%rd123, %rd122, 4294967313;
	setp.ne.s64 	%p45, %rd123, 0;
	@%p45 bra 	$L__BB1_42;
$L__BB1_41:
	setp.eq.s16 	%p46, %rs2, 103;
	selp.u32 	%r642, 1, 0, %p46;
$L__BB1_42:
	add.s32 	%r48, %r642, %r45;
	ld.global.u8 	%rs3, [%rd35+1];
	mov.b32 	%r643, 1;
	add.s16 	%rs17, %rs3, -67;
	setp.gt.u16 	%p47, %rs17, 32;
	cvt.u64.u16 	%rd124, %rs17;
	@%p47 bra 	$L__BB1_44;
	cvt.u32.u64 	%r306, %rd124;
	mov.b64 	%rd125, 1;
	shl.b64 	%rd126, %rd125, %r306;
	and.b64  	%rd127, %rd126, 4294967313;
	setp.ne.s64 	%p48, %rd127, 0;
	@%p48 bra 	$L__BB1_45;
$L__BB1_44:
	setp.eq.s16 	%p49, %rs3, 103;
	selp.u32 	%r643, 1, 0, %p49;
$L__BB1_45:
	add.s32 	%r51, %r643, %r48;
	ld.global.u8 	%rs4, [%rd35+2];
	mov.b32 	%r644, 1;
	add.s16 	%rs18, %rs4, -67;
	setp.gt.u16 	%p50, %rs18, 32;
	cvt.u64.u16 	%rd128, %rs18;
	@%p50 bra 	$L__BB1_47;
	cvt.u32.u64 	%r308, %rd128;
	mov.b64 	%rd129, 1;
	shl.b64 	%rd130, %rd129, %r308;
	and.b64  	%rd131, %rd130, 4294967313;
	setp.ne.s64 	%p51, %rd131, 0;
	@%p51 bra 	$L__BB1_48;
$L__BB1_47:
	setp.eq.s16 	%p52, %rs4, 103;
	selp.u32 	%r644, 1, 0, %p52;
$L__BB1_48:
	add.s32 	%r651, %r644, %r51;
	add.s32 	%r639, %r639, 4;
	add.s32 	%r638, %r638, 4;
	setp.ne.s32 	%p53, %r639, 0;
	@%p53 bra 	$L__BB1_36;
$L__BB1_49:
	setp.eq.s32 	%p54, %r37, 0;
	@%p54 bra 	$L__BB1_62;
	add.s32 	%r310, %r35, %r647;
	cvt.s64.s32 	%rd133, %r310;
	add.s64 	%rd36, %rd1, %rd133;
	ld.global.u8 	%rs5, [%rd36];
	mov.b32 	%r648, 1;
	add.s16 	%rs19, %rs5, -67;
	setp.gt.u16 	%p55, %rs19, 32;
	cvt.u64.u16 	%rd132, %rs19;
	@%p55 bra 	$L__BB1_52;
	cvt.u32.u64 	%r311, %rd132;
	mov.b64 	%rd134, 1;
	shl.b64 	%rd135, %rd134, %r311;
	and.b64  	%rd136, %rd135, 4294967313;
	setp.ne.s64 	%p56, %rd136, 0;
	@%p56 bra 	$L__BB1_53;
$L__BB1_52:
	setp.eq.s16 	%p57, %rs5, 103;
	selp.u32 	%r648, 1, 0, %p57;
$L__BB1_53:
	add.s32 	%r651, %r648, %r651;
	setp.eq.s32 	%p58, %r37, 1;
	@%p58 bra 	$L__BB1_62;
	ld.global.u8 	%rs6, [%rd36+1];
	mov.b32 	%r649, 1;
	add.s16 	%rs20, %rs6, -67;
	setp.gt.u16 	%p59, %rs20, 32;
	cvt.u64.u16 	%rd137, %rs20;
	@%p59 bra 	$L__BB1_56;
	cvt.u32.u64 	%r313, %rd137;
	mov.b64 	%rd138, 1;
	shl.b64 	%rd139, %rd138, %r313;
	and.b64  	%rd140, %rd139, 4294967313;
	setp.ne.s64 	%p60, %rd140, 0;
	@%p60 bra 	$L__BB1_57;
$L__BB1_56:
	setp.eq.s16 	%p61, %rs6, 103;
	selp.u32 	%r649, 1, 0, %p61;
$L__BB1_57:
	add.s32 	%r651, %r649, %r651;
	setp.eq.s32 	%p62, %r37, 2;
	@%p62 bra 	$L__BB1_62;
	ld.global.u8 	%rs7, [%rd36+2];
	mov.b32 	%r650, 1;
	add.s16 	%rs21, %rs7, -67;
	setp.gt.u16 	%p63, %rs21, 32;
	cvt.u64.u16 	%rd141, %rs21;
	@%p63 bra 	$L__BB1_60;
	cvt.u32.u64 	%r315, %rd141;
	mov.b64 	%rd142, 1;
	shl.b64 	%rd143, %rd142, %r315;
	and.b64  	%rd144, %rd143, 4294967313;
	setp.ne.s64 	%p64, %rd144, 0;
	@%p64 bra 	$L__BB1_61;
$L__BB1_60:
	setp.eq.s16 	%p65, %rs7, 103;
	selp.u32 	%r650, 1, 0, %p65;
$L__BB1_61:
	add.s32 	%r651, %r650, %r651;
$L__BB1_62:
	cvt.rn.f32.u32 	%f11, %r651;
$L__BB1_63:
	cvt.rn.f32.s32 	%f8, %r36;
	div.rn.f32 	%f3, %f11, %f8;
	ld.global.u32 	%r316, [%rd34+4];
	add.s32 	%r70, %r316, %r31;
	sub.s32 	%r71, %r70, %r34;
	setp.lt.s32 	%p66, %r71, 1;
	mov.f32 	%f12, 0f00000000;
	@%p66 bra 	$L__BB1_93;
	and.b32  	%r72, %r71, 3;
	sub.s32 	%r319, %r34, %r70;
	setp.gt.u32 	%p67, %r319, -4;
	mov.b32 	%r664, 0;
	mov.u32 	%r660, %r664;
	@%p67 bra 	$L__BB1_79;
	and.b32  	%r660, %r71, 2147483644;
	mov.b32 	%r664, 0;
	mov.u32 	%r653, %r664;
$L__BB1_66:
	add.s32 	%r322, %r35, %r653;
	cvt.s64.s32 	%rd146, %r322;
	add.s64 	%rd37, %rd1, %rd146;
	ld.global.u8 	%rs8, [%rd37];
	mov.b32 	%r654, 1;
	add.s16 	%rs22, %rs8, -67;
	setp.gt.u16 	%p68, %rs22, 32;
	cvt.u64.u16 	%rd145, %rs22;
	@%p68 bra 	$L__BB1_68;
	cvt.u32.u64 	%r323, %rd145;
	mov.b64 	%rd147, 1;
	shl.b64 	%rd148, %rd147, %r323;
	and.b64  	%rd149, %rd148, 4294967313;
	setp.ne.s64 	%p69, %rd149, 0;
	@%p69 bra 	$L__BB1_69;
$L__BB1_68:
	setp.eq.s16 	%p70, %rs8, 103;
	selp.u32 	%r654, 1, 0, %p70;
$L__BB1_69:
	add.s32 	%r78, %r654, %r664;
	ld.global.u8 	%rs9, [%rd37+1];
	mov.b32 	%r655, 1;
	add.s16 	%rs23, %rs9, -67;
	setp.gt.u16 	%p71, %rs23, 32;
	cvt.u64.u16 	%rd150, %rs23;
	@%p71 bra 	$L__BB1_71;
	cvt.u32.u64 	%r325, %rd150;
	mov.b64 	%rd151, 1;
	shl.b64 	%rd152, %rd151, %r325;
	and.b64  	%rd153, %rd152, 4294967313;
	setp.ne.s64 	%p72, %rd153, 0;
	@%p72 bra 	$L__BB1_72;
$L__BB1_71:
	setp.eq.s16 	%p73, %rs9, 103;
	selp.u32 	%r655, 1, 0, %p73;
$L__BB1_72:
	add.s32 	%r81, %r655, %r78;
	ld.global.u8 	%rs10, [%rd37+2];
	mov.b32 	%r656, 1;
	add.s16 	%rs24, %rs10, -67;
	setp.gt.u16 	%p74, %rs24, 32;
	cvt.u64.u16 	%rd154, %rs24;
	@%p74 bra 	$L__BB1_74;
	cvt.u32.u64 	%r327, %rd154;
	mov.b64 	%rd155, 1;
	shl.b64 	%rd156, %rd155, %r327;
	and.b64  	%rd157, %rd156, 4294967313;
	setp.ne.s64 	%p75, %rd157, 0;
	@%p75 bra 	$L__BB1_75;
$L__BB1_74:
	setp.eq.s16 	%p76, %rs10, 103;
	selp.u32 	%r656, 1, 0, %p76;
$L__BB1_75:
	add.s32 	%r84, %r656, %r81;
	ld.global.u8 	%rs11, [%rd37+3];
	mov.b32 	%r657, 1;
	add.s16 	%rs25, %rs11, -67;
	setp.gt.u16 	%p77, %rs25, 32;
	cvt.u64.u16 	%rd158, %rs25;
	@%p77 bra 	$L__BB1_77;
	cvt.u32.u64 	%r329, %rd158;
	mov.b64 	%rd159, 1;
	shl.b64 	%rd160, %rd159, %r329;
	and.b64  	%rd161, %rd160, 4294967313;
	setp.ne.s64 	%p78, %rd161, 0;
	@%p78 bra 	$L__BB1_78;
$L__BB1_77:
	setp.eq.s16 	%p79, %rs11, 103;
	selp.u32 	%r657, 1, 0, %p79;
$L__BB1_78:
	add.s32 	%r664, %r657, %r84;
	add.s32 	%r653, %r653, 4;
	setp.ne.s32 	%p80, %r653, %r660;
	@%p80 bra 	$L__BB1_66;
$L__BB1_79:
	setp.eq.s32 	%p81, %r72, 0;
	@%p81 bra 	$L__BB1_92;
	add.s32 	%r331, %r35, %r660;
	cvt.s64.s32 	%rd163, %r331;
	add.s64 	%rd38, %rd1, %rd163;
	ld.global.u8 	%rs12, [%rd38];
	mov.b32 	%r661, 1;
	add.s16 	%rs26, %rs12, -67;
	setp.gt.u16 	%p82, %rs26, 32;
	cvt.u64.u16 	%rd162, %rs26;
	@%p82 bra 	$L__BB1_82;
	cvt.u32.u64 	%r332, %rd162;
	mov.b64 	%rd164, 1;
	shl.b64 	%rd165, %rd164, %r332;
	and.b64  	%rd166, %rd165, 4294967313;
	setp.ne.s64 	%p83, %rd166, 0;
	@%p83 bra 	$L__BB1_83;
$L__BB1_82:
	setp.eq.s16 	%p84, %rs12, 103;
	selp.u32 	%r661, 1, 0, %p84;
$L__BB1_83:
	add.s32 	%r664, %r661, %r664;
	setp.eq.s32 	%p85, %r72, 1;
	@%p85 bra 	$L__BB1_92;
	ld.global.u8 	%rs13, [%rd38+1];
	mov.b32 	%r662, 1;
	add.s16 	%rs27, %rs13, -67;
	setp.gt.u16 	%p86, %rs27, 32;
	cvt.u64.u16 	%rd167, %rs27;
	@%p86 bra 	$L__BB1_86;
	cvt.u32.u64 	%r334, %rd167;
	mov.b64 	%rd168, 1;
	shl.b64 	%rd169, %rd168, %r334;
	and.b64  	%rd170, %rd169, 4294967313;
	setp.ne.s64 	%p87, %rd170, 0;
	@%p87 bra 	$L__BB1_87;
$L__BB1_86:
	setp.eq.s16 	%p88, %rs13, 103;
	selp.u32 	%r662, 1, 0, %p88;
$L__BB1_87:
	add.s32 	%r664, %r662, %r664;
	setp.eq.s32 	%p89, %r72, 2;
	@%p89 bra 	$L__BB1_92;
	ld.global.u8 	%rs14, [%rd38+2];
	mov.b32 	%r663, 1;
	add.s16 	%rs28, %rs14, -67;
	setp.gt.u16 	%p90, %rs28, 32;
	cvt.u64.u16 	%rd171, %rs28;
	@%p90 bra 	$L__BB1_90;
	cvt.u32.u64 	%r336, %rd171;
	mov.b64 	%rd172, 1;
	shl.b64 	%rd173, %rd172, %r336;
	and.b64  	%rd174, %rd173, 4294967313;
	setp.ne.s64 	%p91, %rd174, 0;
	@%p91 bra 	$L__BB1_91;
$L__BB1_90:
	setp.eq.s16 	%p92, %rs14, 103;
	selp.u32 	%r663, 1, 0, %p92;
$L__BB1_91:
	add.s32 	%r664, %r663, %r664;
$L__BB1_92:
	cvt.rn.f32.u32 	%f12, %r664;
$L__BB1_93:
	cvt.rn.f32.s32 	%f9, %r71;
	div.rn.f32 	%f10, %f12, %f9;
	cvt.f64.f32 	%fd1, %f10;
	setp.lt.f64 	%p93, %fd1, 0d3FDCCCCCCCCCCCCD;
	setp.gt.f32 	%p94, %f3, 0f3F000000;
	and.pred  	%p95, %p93, %p94;
	@%p95 bra 	$L__BB1_280;
	setp.gt.f64 	%p96, %fd1, 0d3FDCCCCCCCCCCCCD;
	setp.lt.f32 	%p97, %f3, 0f3F000000;
	and.pred  	%p98, %p96, %p97;
	@%p98 bra 	$L__BB1_280;
	ld.global.u32 	%r671, [%rd21];
	ld.global.u32 	%r103, [%rd22];
	mul.wide.s32 	%rd175, %r633, 4;
	add.s64 	%rd176, %rd14, %rd175;
	ld.global.u32 	%r104, [%rd176];
	ld.global.u32 	%r105, [%rd28];
	ld.global.u32 	%r106, [%rd30];
	mul.wide.s32 	%rd177, %r634, 4;
	add.s64 	%rd178, %rd11, %rd177;
	ld.global.u32 	%r107, [%rd178];
	ld.global.u32 	%r108, [%rd32];
	mul.wide.s32 	%rd179, %r635, 4;
	add.s64 	%rd180, %rd11, %rd179;
	ld.global.u32 	%r109, [%rd180];
	mul.wide.s32 	%rd181, %r636, 4;
	add.s64 	%rd182, %rd14, %rd181;
	ld.global.u32 	%r110, [%rd182];
	add.s64 	%rd183, %rd13, %rd181;
	ld.global.u32 	%r111, [%rd183];
	mul.wide.s32 	%rd184, %r637, 4;
	add.s64 	%rd185, %rd14, %rd184;
	ld.global.u32 	%r112, [%rd185];
	add.s64 	%rd186, %rd13, %rd184;
	ld.global.u32 	%r113, [%rd186];
	setp.ge.s32 	%p99, %r671, %r103;
	mov.u32 	%r665, %r671;
	@%p99 bra 	$L__BB1_152;
$L__BB1_96:
	shl.b32 	%r337, %r665, 2;
	mul.wide.s32 	%rd187, %r337, 4;
	add.s64 	%rd39, %rd10, %rd187;
	ld.global.u32 	%r338, [%rd39+8];
	setp.ne.s32 	%p100, %r338, 1;
	@%p100 bra 	$L__BB1_123;
	setp.ge.s32 	%p101, %r104, %r105;
	ld.global.u32 	%r115, [%rd39];
	@%p101 bra 	$L__BB1_123;
	mov.u32 	%r666, %r104;
$L__BB1_99:
	shl.b32 	%r339, %r666, 2;
	mul.wide.s32 	%rd188, %r339, 4;
	add.s64 	%rd40, %rd10, %rd188;
	ld.global.u32 	%r340, [%rd40];
	setp.ne.s32 	%p102, %r340, %r115;
	@%p102 bra 	$L__BB1_122;
	setp.ge.s32 	%p103, %r106, %r107;
	ld.global.u32 	%r341, [%rd40+8];
	setp.ne.s32 	%p104, %r341, 1;
	or.pred  	%p105, %p104, %p103;
	@%p105 bra 	$L__BB1_122;
	mov.u32 	%r667, %r106;
$L__BB1_102:
	shl.b32 	%r342, %r667, 2;
	mul.wide.s32 	%rd189, %r342, 4;
	add.s64 	%rd41, %rd9, %rd189;
	ld.global.u32 	%r343, [%rd41];
	setp.ne.s32 	%p106, %r343, %r115;
	@%p106 bra 	$L__BB1_121;
	setp.ge.s32 	%p107, %r108, %r109;
	ld.global.u32 	%r344, [%rd41+12];
	setp.ne.s32 	%p108, %r344, 1;
	or.pred  	%p109, %p108, %p107;
	@%p109 bra 	$L__BB1_121;
	mov.u32 	%r668, %r108;
$L__BB1_105:
	shl.b32 	%r345, %r668, 2;
	mul.wide.s32 	%rd190, %r345, 4;
	add.s64 	%rd42, %rd9, %rd190;
	ld.global.u32 	%r346, [%rd42];
	setp.ne.s32 	%p110, %r346, %r115;
	@%p110 bra 	$L__BB1_120;
	setp.ge.s32 	%p111, %r110, %r111;
	ld.global.u32 	%r347, [%rd42+8];
	setp.ne.s32 	%p112, %r347, 1;
	or.pred  	%p113, %p112, %p111;
	@%p113 bra 	$L__BB1_120;
	mov.u32 	%r669, %r110;
$L__BB1_108:
	shl.b32 	%r348, %r669, 2;
	mul.wide.s32 	%rd191, %r348, 4;
	add.s64 	%rd43, %rd10, %rd191;
	ld.global.u32 	%r349, [%rd43];
	setp.ne.s32 	%p114, %r349, %r115;
	@%p114 bra 	$L__BB1_119;
	setp.ge.s32 	%p115, %r112, %r113;
	ld.global.u32 	%r350, [%rd43+12];
	setp.ne.s32 	%p116, %r350, 1;
	or.pred  	%p117, %p116, %p115;
	@%p117 bra 	$L__BB1_119;
	mov.u32 	%r670, %r112;
$L__BB1_111:
	shl.b32 	%r351, %r670, 2;
	mul.wide.s32 	%rd192, %r351, 4;
	add.s64 	%rd44, %rd10, %rd192;
	ld.global.u32 	%r352, [%rd44];
	setp.ne.s32 	%p118, %r352, %r115;
	@%p118 bra 	$L__BB1_118;
	ld.global.u32 	%r353, [%rd44+12];
	setp.ne.s32 	%p119, %r353, 1;
	@%p119 bra 	$L__BB1_118;
	ld.global.u32 	%r121, [%rd40+4];
	ld.global.u32 	%r122, [%rd39+4];
	setp.lt.s32 	%p120, %r121, %r122;
	@%p120 bra 	$L__BB1_118;
	ld.global.u32 	%r123, [%rd41+4];
	ld.global.u32 	%r354, [%rd27+4];
	add.s32 	%r355, %r354, %r121;
	setp.lt.s32 	%p121, %r123, %r355;
	@%p121 bra 	$L__BB1_118;
	ld.global.u32 	%r124, [%rd42+4];
	setp.lt.s32 	%p122, %r124, %r123;
	@%p122 bra 	$L__BB1_118;
	ld.global.u32 	%r125, [%rd43+4];
	ld.global.u32 	%r356, [%rd31+4];
	add.s32 	%r357, %r356, %r124;
	setp.lt.s32 	%p123, %r125, %r357;
	@%p123 bra 	$L__BB1_118;
	ld.global.u32 	%r358, [%rd44+4];
	setp.ge.s32 	%p124, %r358, %r125;
	sub.s32 	%r360, %r358, %r122;
	setp.lt.s32 	%p125, %r360, 1001;
	and.pred  	%p126, %p124, %p125;
	@%p126 bra 	$L__BB1_280;
$L__BB1_118:
	add.s32 	%r670, %r670, 1;
	setp.ne.s32 	%p127, %r670, %r113;
	@%p127 bra 	$L__BB1_111;
$L__BB1_119:
	add.s32 	%r669, %r669, 1;
	setp.ne.s32 	%p128, %r669, %r111;
	@%p128 bra 	$L__BB1_108;
$L__BB1_120:
	add.s32 	%r668, %r668, 1;
	setp.ne.s32 	%p129, %r668, %r109;
	@%p129 bra 	$L__BB1_105;
$L__BB1_121:
	add.s32 	%r667, %r667, 1;
	setp.ne.s32 	%p130, %r667, %r107;
	@%p130 bra 	$L__BB1_102;
$L__BB1_122:
	add.s32 	%r666, %r666, 1;
	setp.ne.s32 	%p131, %r666, %r105;
	@%p131 bra 	$L__BB1_99;
$L__BB1_123:
	add.s32 	%r665, %r665, 1;
	setp.eq.s32 	%p132, %r665, %r103;
	@%p132 bra 	$L__BB1_124;
	bra.uni 	$L__BB1_96;
$L__BB1_124:
	shl.b32 	%r361, %r671, 2;
	mul.wide.s32 	%rd193, %r361, 4;
	add.s64 	%rd45, %rd10, %rd193;
	ld.global.u32 	%r362, [%rd45+12];
	setp.ne.s32 	%p133, %r362, 1;
	@%p133 bra 	$L__BB1_151;
	setp.ge.s32 	%p134, %r104, %r105;
	ld.global.u32 	%r133, [%rd45];
	@%p134 bra 	$L__BB1_151;
	mov.u32 	%r672, %r104;
$L__BB1_127:
	shl.b32 	%r363, %r672, 2;
	mul.wide.s32 	%rd194, %r363, 4;
	add.s64 	%rd46, %rd10, %rd194;
	ld.global.u32 	%r364, [%rd46];
	setp.ne.s32 	%p135, %r364, %r133;
	@%p135 bra 	$L__BB1_150;
	setp.ge.s32 	%p136, %r106, %r107;
	ld.global.u32 	%r365, [%rd46+12];
	setp.ne.s32 	%p137, %r365, 1;
	or.pred  	%p138, %p137, %p136;
	@%p138 bra 	$L__BB1_150;
	mov.u32 	%r673, %r106;
$L__BB1_130:
	shl.b32 	%r366, %r673, 2;
	mul.wide.s32 	%rd195, %r366, 4;
	add.s64 	%rd47, %rd9, %rd195;
	ld.global.u32 	%r367, [%rd47];
	setp.ne.s32 	%p139, %r367, %r133;
	@%p139 bra 	$L__BB1_149;
	setp.ge.s32 	%p140, %r108, %r109;
	ld.global.u32 	%r368, [%rd47+8];
	setp.ne.s32 	%p141, %r368, 1;
	or.pred  	%p142, %p141, %p140;
	@%p142 bra 	$L__BB1_149;
	mov.u32 	%r674, %r108;
$L__BB1_133:
	shl.b32 	%r369, %r674, 2;
	mul.wide.s32 	%rd196, %r369, 4;
	add.s64 	%rd48, %rd9, %rd196;
	ld.global.u32 	%r370, [%rd48];
	setp.ne.s32 	%p143, %r370, %r133;
	@%p143 bra 	$L__BB1_148;
	setp.ge.s32 	%p144, %r110, %r111;
	ld.global.u32 	%r371, [%rd48+12];
	setp.ne.s32 	%p145, %r371, 1;
	or.pred  	%p146, %p145, %p144;
	@%p146 bra 	$L__BB1_148;
	mov.u32 	%r675, %r110;
$L__BB1_136:
	shl.b32 	%r372, %r675, 2;
	mul.wide.s32 	%rd197, %r372, 4;
	add.s64 	%rd49, %rd10, %rd197;
	ld.global.u32 	%r373, [%rd49];
	setp.ne.s32 	%p147, %r373, %r133;
	@%p147 bra 	$L__BB1_147;
	setp.ge.s32 	%p148, %r112, %r113;
	ld.global.u32 	%r374, [%rd49+8];
	setp.ne.s32 	%p149, %r374, 1;
	or.pred  	%p150, %p149, %p148;
	@%p150 bra 	$L__BB1_147;
	mov.u32 	%r676, %r112;
$L__BB1_139:
	shl.b32 	%r375, %r676, 2;
	mul.wide.s32 	%rd198, %r375, 4;
	add.s64 	%rd50, %rd10, %rd198;
	ld.global.u32 	%r376, [%rd50];
	setp.ne.s32 	%p151, %r376, %r133;
	@%p151 bra 	$L__BB1_146;
	ld.global.u32 	%r377, [%rd50+8];
	setp.ne.s32 	%p152, %r377, 1;
	@%p152 bra 	$L__BB1_146;
	ld.global.u32 	%r139, [%rd45+4];
	ld.global.u32 	%r140, [%rd46+4];
	setp.lt.s32 	%p153, %r139, %r140;
	@%p153 bra 	$L__BB1_146;
	ld.global.u32 	%r141, [%rd47+4];
	ld.global.u32 	%r378, [%rd29+4];
	add.s32 	%r379, %r378, %r141;
	setp.lt.s32 	%p154, %r140, %r379;
	@%p154 bra 	$L__BB1_146;
	ld.global.u32 	%r142, [%rd48+4];
	setp.lt.s32 	%p155, %r141, %r142;
	@%p155 bra 	$L__BB1_146;
	ld.global.u32 	%r143, [%rd49+4];
	add.s32 	%r380, %r32, %r143;
	setp.lt.s32 	%p156, %r142, %r380;
	@%p156 bra 	$L__BB1_146;
	ld.global.u32 	%r381, [%rd50+4];
	setp.ge.s32 	%p157, %r143, %r381;
	sub.s32 	%r383, %r139, %r381;
	setp.lt.s32 	%p158, %r383, 1001;
	and.pred  	%p159, %p157, %p158;
	@%p159 bra 	$L__BB1_280;
$L__BB1_146:
	add.s32 	%r676, %r676, 1;
	setp.ne.s32 	%p160, %r676, %r113;
	@%p160 bra 	$L__BB1_139;
$L__BB1_147:
	add.s32 	%r675, %r675, 1;
	setp.ne.s32 	%p161, %r675, %r111;
	@%p161 bra 	$L__BB1_136;
$L__BB1_148:
	add.s32 	%r674, %r674, 1;
	setp.ne.s32 	%p162, %r674, %r109;
	@%p162 bra 	$L__BB1_133;
$L__BB1_149:
	add.s32 	%r673, %r673, 1;
	setp.ne.s32 	%p163, %r673, %r107;
	@%p163 bra 	$L__BB1_130;
$L__BB1_150:
	add.s32 	%r672, %r672, 1;
	setp.ne.s32 	%p164, %r672, %r105;
	@%p164 bra 	$L__BB1_127;
$L__BB1_151:
	add.s32 	%r671, %r671, 1;
	setp.eq.s32 	%p165, %r671, %r103;
	@%p165 bra 	$L__BB1_152;
	bra.uni 	$L__BB1_124;
$L__BB1_152:
	setp.lt.s32 	%p166, %r257, 1;
	@%p166 bra 	$L__BB1_164;
	setp.lt.u32 	%p167, %r257, 8;
	mov.b32 	%r679, 0;
	@%p167 bra 	$L__BB1_156;
	mov.b32 	%r677, 0;
$L__BB1_155:
	.pragma "nounroll";
	add.s32 	%r386, %r677, %r6;
	mul.wide.s32 	%rd199, %r386, 4;
	add.s64 	%rd200, %rd4, %rd199;
	mov.b32 	%r387, 0;
	st.global.u32 	[%rd200], %r387;
	st.global.u32 	[%rd200+4], %r387;
	st.global.u32 	[%rd200+8], %r387;
	st.global.u32 	[%rd200+12], %r387;
	st.global.u32 	[%rd200+16], %r387;
	st.global.u32 	[%rd200+20], %r387;
	st.global.u32 	[%rd200+24], %r387;
	st.global.u32 	[%rd200+28], %r387;
	add.s32 	%r677, %r677, 8;
	setp.ne.s32 	%p168, %r677, %r11;
	mov.u32 	%r679, %r11;
	@%p168 bra 	$L__BB1_155;
$L__BB1_156:
	setp.eq.s32 	%p169, %r7, 0;
	@%p169 bra 	$L__BB1_164;
	setp.lt.u32 	%p170, %r8, 3;
	@%p170 bra 	$L__BB1_159;
	add.s32 	%r388, %r679, %r6;
	mul.wide.s32 	%rd201, %r388, 4;
	add.s64 	%rd202, %rd4, %rd201;
	mov.b32 	%r389, 0;
	st.global.u32 	[%rd202], %r389;
	st.global.u32 	[%rd202+4], %r389;
	st.global.u32 	[%rd202+8], %r389;
	st.global.u32 	[%rd202+12], %r389;
	add.s32 	%r679, %r679, 4;
$L__BB1_159:
	setp.eq.s32 	%p171, %r9, 0;
	@%p171 bra 	$L__BB1_164;
	setp.eq.s32 	%p172, %r9, 1;
	@%p172 bra 	$L__BB1_162;
	add.s32 	%r390, %r679, %r6;
	mul.wide.s32 	%rd203, %r390, 4;
	add.s64 	%rd204, %rd4, %rd203;
	mov.b32 	%r391, 0;
	st.global.u32 	[%rd204], %r391;
	st.global.u32 	[%rd204+4], %r391;
	add.s32 	%r679, %r679, 2;
$L__BB1_162:
	setp.eq.s32 	%p173, %r12, 0;
	@%p173 bra 	$L__BB1_164;
	add.s32 	%r392, %r679, %r6;
	mul.wide.s32 	%rd205, %r392, 4;
	add.s64 	%rd206, %rd4, %rd205;
	mov.b32 	%r393, 0;
	st.global.u32 	[%rd206], %r393;
$L__BB1_164:
	ld.global.u32 	%r688, [%rd23];
	ld.global.u32 	%r158, [%rd24];
	mul.wide.s32 	%rd207, %r633, 4;
	add.s64 	%rd208, %rd8, %rd207;
	ld.global.u32 	%r159, [%rd208];
	add.s64 	%rd209, %rd7, %rd207;
	ld.global.u32 	%r160, [%rd209];
	mul.wide.s32 	%rd210, %r634, 4;
	add.s64 	%rd211, %rd6, %rd210;
	ld.global.u32 	%r161, [%rd211];
	add.s64 	%rd212, %rd5, %rd210;
	ld.global.u32 	%r162, [%rd212];
	mul.wide.s32 	%rd213, %r635, 4;
	add.s64 	%rd214, %rd6, %rd213;
	ld.global.u32 	%r163, [%rd214];
	add.s64 	%rd215, %rd5, %rd213;
	ld.global.u32 	%r164, [%rd215];
	mul.wide.s32 	%rd216, %r636, 4;
	add.s64 	%rd217, %rd8, %rd216;
	ld.global.u32 	%r165, [%rd217];
	add.s64 	%rd218, %rd7, %rd216;
	ld.global.u32 	%r166, [%rd218];
	mul.wide.s32 	%rd219, %r637, 4;
	add.s64 	%rd220, %rd8, %rd219;
	ld.global.u32 	%r167, [%rd220];
	add.s64 	%rd221, %rd7, %rd219;
	ld.global.u32 	%r168, [%rd221];
	setp.ge.s32 	%p174, %r688, %r158;
	@%p174 bra 	$L__BB1_264;
	sub.s32 	%r394, %r168, %r167;
	add.s32 	%r169, %r167, 1;
	and.b32  	%r170, %r394, 1;
	shl.b32 	%r395, %r167, 2;
	mul.wide.s32 	%rd222, %r395, 4;
	add.s64 	%rd51, %rd3, %rd222;
	mov.u32 	%r681, %r688;
$L__BB1_166:
	shl.b32 	%r396, %r681, 2;
	mul.wide.s32 	%rd223, %r396, 4;
	add.s64 	%rd52, %rd3, %rd223;
	ld.global.u32 	%r397, [%rd52+8];
	setp.ne.s32 	%p175, %r397, 1;
	@%p175 bra 	$L__BB1_214;
	setp.ge.s32 	%p176, %r159, %r160;
	ld.global.u32 	%r172, [%rd52];
	add.s32 	%r398, %r172, %r6;
	mul.wide.s32 	%rd224, %r398, 4;
	add.s64 	%rd53, %rd4, %rd224;
	ld.global.u32 	%r399, [%rd53];
	setp.eq.s32 	%p177, %r399, 1;
	or.pred  	%p178, %p177, %p176;
	@%p178 bra 	$L__BB1_214;
	mov.u32 	%r682, %r159;
$L__BB1_169:
	shl.b32 	%r400, %r682, 2;
	mul.wide.s32 	%rd225, %r400, 4;
	add.s64 	%rd54, %rd3, %rd225;
	ld.global.u32 	%r401, [%rd54];
	setp.ne.s32 	%p179, %r401, %r172;
	@%p179 bra 	$L__BB1_213;
	setp.ge.s32 	%p180, %r161, %r162;
	ld.global.u32 	%r402, [%rd54+8];
	setp.ne.s32 	%p181, %r402, 1;
	or.pred  	%p182, %p181, %p180;
	@%p182 bra 	$L__BB1_213;
	mov.u32 	%r683, %r161;
$L__BB1_172:
	shl.b32 	%r403, %r683, 2;
	mul.wide.s32 	%rd226, %r403, 4;
	add.s64 	%rd55, %rd2, %rd226;
	ld.global.u32 	%r404, [%rd55];
	setp.ne.s32 	%p183, %r404, %r172;
	@%p183 bra 	$L__BB1_212;
	setp.ge.s32 	%p184, %r163, %r164;
	ld.global.u32 	%r405, [%rd55+12];
	setp.ne.s32 	%p185, %r405, 1;
	or.pred  	%p186, %p185, %p184;
	@%p186 bra 	$L__BB1_212;
	mov.u32 	%r684, %r163;
$L__BB1_175:
	shl.b32 	%r406, %r684, 2;
	mul.wide.s32 	%rd227, %r406, 4;
	add.s64 	%rd56, %rd2, %rd227;
	ld.global.u32 	%r407, [%rd56];
	setp.ne.s32 	%p187, %r407, %r172;
	@%p187 bra 	$L__BB1_211;
	setp.ge.s32 	%p188, %r165, %r166;
	ld.global.u32 	%r408, [%rd56+8];
	setp.ne.s32 	%p189, %r408, 1;
	or.pred  	%p190, %p189, %p188;
	@%p190 bra 	$L__BB1_211;
	mov.u32 	%r685, %r165;
$L__BB1_178:
	shl.b32 	%r409, %r685, 2;
	mul.wide.s32 	%rd228, %r409, 4;
	add.s64 	%rd57, %rd3, %rd228;
	ld.global.u32 	%r410, [%rd57];
	setp.ne.s32 	%p191, %r410, %r172;
	@%p191 bra 	$L__BB1_210;
	setp.le.s32 	%p192, %r168, %r167;
	ld.global.u32 	%r411, [%rd57+12];
	setp.ne.s32 	%p193, %r411, 1;
	or.pred  	%p194, %p193, %p192;
	@%p194 bra 	$L__BB1_210;
	setp.eq.s32 	%p195, %r170, 0;
	mov.u32 	%r686, %r167;
	@%p195 bra 	$L__BB1_190;
	ld.global.u32 	%r412, [%rd51];
	setp.ne.s32 	%p196, %r412, %r172;
	mov.u32 	%r686, %r169;
	@%p196 bra 	$L__BB1_190;
	ld.global.u32 	%r413, [%rd51+12];
	setp.ne.s32 	%p197, %r413, 1;
	mov.u32 	%r686, %r169;
	@%p197 bra 	$L__BB1_190;
	ld.global.u32 	%r177, [%rd54+4];
	ld.global.u32 	%r414, [%rd52+4];
	ld.global.u32 	%r415, [%rd19+4];
	add.s32 	%r416, %r414, %r415;
	sub.s32 	%r417, %r177, %r416;
	setp.gt.u32 	%p198, %r417, 20;
	mov.u32 	%r686, %r169;
	@%p198 bra 	$L__BB1_190;
	ld.global.u32 	%r178, [%rd55+4];
	sub.s32 	%r418, %r178, %r177;
	add.s32 	%r419, %r418, -61;
	setp.lt.u32 	%p199, %r419, -21;
	mov.u32 	%r686, %r169;
	@%p199 bra 	$L__BB1_190;
	ld.global.u32 	%r179, [%rd56+4];
	ld.global.u32 	%r420, [%rd29+4];
	add.s32 	%r421, %r420, %r178;
	setp.lt.s32 	%p200, %r179, %r421;
	mov.u32 	%r686, %r169;
	@%p200 bra 	$L__BB1_190;
	ld.global.u32 	%r180, [%rd57+4];
	ld.global.u32 	%r181, [%rd33+4];
	ld.global.u32 	%r422, [%rd31+4];
	add.s32 	%r423, %r180, %r181;
	add.s32 	%r182, %r423, -61;
	add.s32 	%r424, %r179, %r422;
	sub.s32 	%r425, %r182, %r424;
	setp.lt.u32 	%p201, %r425, -21;
	mov.u32 	%r686, %r169;
	@%p201 bra 	$L__BB1_190;
	sub.s32 	%r426, %r177, %r182;
	add.s32 	%r427, %r426, 121;
	setp.gt.u32 	%p202, %r427, 60;
	mov.u32 	%r686, %r169;
	@%p202 bra 	$L__BB1_190;
	ld.global.u32 	%r428, [%rd51+4];
	sub.s32 	%r430, %r428, %r423;
	setp.gt.u32 	%p203, %r430, 20;
	mov.u32 	%r686, %r169;
	@%p203 bra 	$L__BB1_190;
	mov.b32 	%r431, 1;
	st.global.u32 	[%rd53], %r431;
	mov.u32 	%r686, %r169;
$L__BB1_190:
	setp.eq.s32 	%p204, %r168, %r169;
	@%p204 bra 	$L__BB1_210;
$L__BB1_191:
	shl.b32 	%r432, %r686, 2;
	mul.wide.s32 	%rd229, %r432, 4;
	add.s64 	%rd58, %rd3, %rd229;
	ld.global.u32 	%r433, [%rd58];
	setp.ne.s32 	%p205, %r433, %r172;
	@%p205 bra 	$L__BB1_200;
	ld.global.u32 	%r434, [%rd58+12];
	setp.ne.s32 	%p206, %r434, 1;
	@%p206 bra 	$L__BB1_200;
	ld.global.u32 	%r185, [%rd54+4];
	ld.global.u32 	%r435, [%rd52+4];
	ld.global.u32 	%r436, [%rd19+4];
	add.s32 	%r437, %r435, %r436;
	sub.s32 	%r438, %r185, %r437;
	setp.gt.u32 	%p207, %r438, 20;
	@%p207 bra 	$L__BB1_200;
	ld.global.u32 	%r186, [%rd55+4];
	sub.s32 	%r439, %r186, %r185;
	add.s32 	%r440, %r439, -61;
	setp.lt.u32 	%p208, %r440, -21;
	@%p208 bra 	$L__BB1_200;
	ld.global.u32 	%r187, [%rd56+4];
	ld.global.u32 	%r441, [%rd29+4];
	add.s32 	%r442, %r441, %r186;
	setp.lt.s32 	%p209, %r187, %r442;
	@%p209 bra 	$L__BB1_200;
	ld.global.u32 	%r188, [%rd57+4];
	ld.global.u32 	%r189, [%rd33+4];
	ld.global.u32 	%r443, [%rd31+4];
	add.s32 	%r444, %r188, %r189;
	add.s32 	%r190, %r444, -61;
	add.s32 	%r445, %r187, %r443;
	sub.s32 	%r446, %r190, %r445;
	setp.lt.u32 	%p210, %r446, -21;
	@%p210 bra 	$L__BB1_200;
	sub.s32 	%r447, %r185, %r190;
	add.s32 	%r448, %r447, 121;
	setp.gt.u32 	%p211, %r448, 60;
	@%p211 bra 	$L__BB1_200;
	ld.global.u32 	%r449, [%rd58+4];
	sub.s32 	%r451, %r449, %r444;
	setp.gt.u32 	%p212, %r451, 20;
	@%p212 bra 	$L__BB1_200;
	mov.b32 	%r452, 1;
	st.global.u32 	[%rd53], %r452;
$L__BB1_200:
	ld.global.u32 	%r453, [%rd58+16];
	setp.ne.s32 	%p213, %r453, %r172;
	@%p213 bra 	$L__BB1_209;
	ld.global.u32 	%r454, [%rd58+28];
	setp.ne.s32 	%p214, %r454, 1;
	@%p214 bra 	$L__BB1_209;
	ld.global.u32 	%r191, [%rd54+4];
	ld.global.u32 	%r455, [%rd52+4];
	ld.global.u32 	%r456, [%rd19+4];
	add.s32 	%r457, %r455, %r456;
	sub.s32 	%r458, %r191, %r457;
	setp.gt.u32 	%p215, %r458, 20;
	@%p215 bra 	$L__BB1_209;
	ld.global.u32 	%r192, [%rd55+4];
	sub.s32 	%r459, %r192, %r191;
	add.s32 	%r460, %r459, -61;
	setp.lt.u32 	%p216, %r460, -21;
	@%p216 bra 	$L__BB1_209;
	ld.global.u32 	%r193, [%rd56+4];
	ld.global.u32 	%r461, [%rd29+4];
	add.s32 	%r462, %r461, %r192;
	setp.lt.s32 	%p217, %r193, %r462;
	@%p217 bra 	$L__BB1_209;
	ld.global.u32 	%r194, [%rd57+4];
	ld.global.u32 	%r195, [%rd33+4];
	ld.global.u32 	%r463, [%rd31+4];
	add.s32 	%r464, %r194, %r195;
	add.s32 	%r196, %r464, -61;
	add.s32 	%r465, %r193, %r463;
	sub.s32 	%r466, %r196, %r465;
	setp.lt.u32 	%p218, %r466, -21;
	@%p218 bra 	$L__BB1_209;
	sub.s32 	%r467, %r191, %r196;
	add.s32 	%r468, %r467, 121;
	setp.gt.u32 	%p219, %r468, 60;
	@%p219 bra 	$L__BB1_209;
	ld.global.u32 	%r469, [%rd58+20];
	sub.s32 	%r471, %r469, %r464;
	setp.gt.u32 	%p220, %r471, 20;
	@%p220 bra 	$L__BB1_209;
	mov.b32 	%r472, 1;
	st.global.u32 	[%rd53], %r472;
$L__BB1_209:
	add.s32 	%r686, %r686, 2;
	setp.ne.s32 	%p221, %r686, %r168;
	@%p221 bra 	$L__BB1_191;
$L__BB1_210:
	add.s32 	%r685, %r685, 1;
	setp.ne.s32 	%p222, %r685, %r166;
	@%p222 bra 	$L__BB1_178;
$L__BB1_211:
	add.s32 	%r684, %r684, 1;
	setp.ne.s32 	%p223, %r684, %r164;
	@%p223 bra 	$L__BB1_175;
$L__BB1_212:
	add.s32 	%r683, %r683, 1;
	setp.ne.s32 	%p224, %r683, %r162;
	@%p224 bra 	$L__BB1_172;
$L__BB1_213:
	add.s32 	%r682, %r682, 1;
	setp.ne.s32 	%p225, %r682, %r160;
	@%p225 bra 	$L__BB1_169;
$L__BB1_214:
	add.s32 	%r681, %r681, 1;
	setp.eq.s32 	%p226, %r681, %r158;
	@%p226 bra 	$L__BB1_215;
	bra.uni 	$L__BB1_166;
$L__BB1_215:
	shl.b32 	%r473, %r688, 2;
	mul.wide.s32 	%rd230, %r473, 4;
	add.s64 	%rd59, %rd3, %rd230;
	ld.global.u32 	%r474, [%rd59+12];
	setp.ne.s32 	%p227, %r474, 1;
	@%p227 bra 	$L__BB1_263;
	setp.ge.s32 	%p228, %r159, %r160;
	ld.global.u32 	%r204, [%rd59];
	add.s32 	%r475, %r204, %r6;
	mul.wide.s32 	%rd231, %r475, 4;
	add.s64 	%rd60, %rd4, %rd231;
	ld.global.u32 	%r476, [%rd60];
	setp.eq.s32 	%p229, %r476, 1;
	or.pred  	%p230, %p229, %p228;
	@%p230 bra 	$L__BB1_263;
	mov.u32 	%r689, %r159;
$L__BB1_218:
	shl.b32 	%r477, %r689, 2;
	mul.wide.s32 	%rd232, %r477, 4;
	add.s64 	%rd61, %rd3, %rd232;
	ld.global.u32 	%r478, [%rd61];
	setp.ne.s32 	%p231, %r478, %r204;
	@%p231 bra 	$L__BB1_262;
	setp.ge.s32 	%p232, %r161, %r162;
	ld.global.u32 	%r479, [%rd61+12];
	setp.ne.s32 	%p233, %r479, 1;
	or.pred  	%p234, %p233, %p232;
	@%p234 bra 	$L__BB1_262;
	mov.u32 	%r690, %r161;
$L__BB1_221:
	shl.b32 	%r480, %r690, 2;
	mul.wide.s32 	%rd233, %r480, 4;
	add.s64 	%rd62, %rd2, %rd233;
	ld.global.u32 	%r481, [%rd62];
	setp.ne.s32 	%p235, %r481, %r204;
	@%p235 bra 	$L__BB1_261;
	setp.ge.s32 	%p236, %r163, %r164;
	ld.global.u32 	%r482, [%rd62+8];
	setp.ne.s32 	%p237, %r482, 1;
	or.pred  	%p238, %p237, %p236;
	@%p238 bra 	$L__BB1_261;
	mov.u32 	%r691, %r163;
$L__BB1_224:
	shl.b32 	%r483, %r691, 2;
	mul.wide.s32 	%rd234, %r483, 4;
	add.s64 	%rd63, %rd2, %rd234;
	ld.global.u32 	%r484, [%rd63];
	setp.ne.s32 	%p239, %r484, %r204;
	@%p239 bra 	$L__BB1_260;
	setp.ge.s32 	%p240, %r165, %r166;
	ld.global.u32 	%r485, [%rd63+12];
	setp.ne.s32 	%p241, %r485, 1;
	or.pred  	%p242, %p241, %p240;
	@%p242 bra 	$L__BB1_260;
	mov.u32 	%r692, %r165;
$L__BB1_227:
	shl.b32 	%r486, %r692, 2;
	mul.wide.s32 	%rd235, %r486, 4;
	add.s64 	%rd64, %rd3, %rd235;
	ld.global.u32 	%r487, [%rd64];
	setp.ne.s32 	%p243, %r487, %r204;
	@%p243 bra 	$L__BB1_259;
	setp.le.s32 	%p244, %r168, %r167;
	ld.global.u32 	%r488, [%rd64+8];
	setp.ne.s32 	%p245, %r488, 1;
	or.pred  	%p246, %p245, %p244;
	@%p246 bra 	$L__BB1_259;
	setp.eq.s32 	%p247, %r170, 0;
	mov.u32 	%r693, %r167;
	@%p247 bra 	$L__BB1_239;
	ld.global.u32 	%r489, [%rd51];
	setp.ne.s32 	%p248, %r489, %r204;
	mov.u32 	%r693, %r169;
	@%p248 bra 	$L__BB1_239;
	ld.global.u32 	%r490, [%rd51+8];
	setp.ne.s32 	%p249, %r490, 1;
	mov.u32 	%r693, %r169;
	@%p249 bra 	$L__BB1_239;
	ld.global.u32 	%r491, [%rd59+4];
	ld.global.u32 	%r492, [%rd61+4];
	ld.global.u32 	%r493, [%rd27+4];
	add.s32 	%r209, %r492, %r493;
	sub.s32 	%r494, %r491, %r209;
	setp.gt.u32 	%p250, %r494, 20;
	mov.u32 	%r693, %r169;
	@%p250 bra 	$L__BB1_239;
	ld.global.u32 	%r210, [%rd62+4];
	ld.global.u32 	%r495, [%rd29+4];
	add.s32 	%r496, %r210, %r495;
	sub.s32 	%r497, %r209, %r496;
	add.s32 	%r498, %r497, -61;
	setp.lt.u32 	%p251, %r498, -21;
	mov.u32 	%r693, %r169;
	@%p251 bra 	$L__BB1_239;
	ld.global.u32 	%r211, [%rd63+4];
	ld.global.u32 	%r499, [%rd31+4];
	add.s32 	%r500, %r499, %r211;
	setp.lt.s32 	%p252, %r210, %r500;
	mov.u32 	%r693, %r169;
	@%p252 bra 	$L__BB1_239;
	ld.global.u32 	%r212, [%rd64+4];
	sub.s32 	%r501, %r212, %r211;
	add.s32 	%r502, %r501, 61;
	setp.gt.u32 	%p253, %r502, 20;
	mov.u32 	%r693, %r169;
	@%p253 bra 	$L__BB1_239;
	sub.s32 	%r503, %r212, %r209;
	add.s32 	%r504, %r503, 182;
	setp.gt.u32 	%p254, %r504, 60;
	mov.u32 	%r693, %r169;
	@%p254 bra 	$L__BB1_239;
	ld.global.u32 	%r505, [%rd51+4];
	ld.global.u32 	%r506, [%rd34+4];
	add.s32 	%r507, %r505, %r506;
	sub.s32 	%r508, %r212, %r507;
	setp.gt.u32 	%p255, %r508, 20;
	mov.u32 	%r693, %r169;
	@%p255 bra 	$L__BB1_239;
	mov.b32 	%r509, 1;
	st.global.u32 	[%rd60], %r509;
	mov.u32 	%r693, %r169;
$L__BB1_239:
	setp.eq.s32 	%p256, %r168, %r169;
	@%p256 bra 	$L__BB1_259;
$L__BB1_240:
	shl.b32 	%r510, %r693, 2;
	mul.wide.s32 	%rd236, %r510, 4;
	add.s64 	%rd65, %rd3, %rd236;
	ld.global.u32 	%r511, [%rd65];
	setp.ne.s32 	%p257, %r511, %r204;
	@%p257 bra 	$L__BB1_249;
	ld.global.u32 	%r512, [%rd65+8];
	setp.ne.s32 	%p258, %r512, 1;
	@%p258 bra 	$L__BB1_249;
	ld.global.u32 	%r513, [%rd59+4];
	ld.global.u32 	%r514, [%rd61+4];
	ld.global.u32 	%r515, [%rd27+4];
	add.s32 	%r215, %r514, %r515;
	sub.s32 	%r516, %r513, %r215;
	setp.gt.u32 	%p259, %r516, 20;
	@%p259 bra 	$L__BB1_249;
	ld.global.u32 	%r216, [%rd62+4];
	ld.global.u32 	%r517, [%rd29+4];
	add.s32 	%r518, %r216, %r517;
	sub.s32 	%r519, %r215, %r518;
	add.s32 	%r520, %r519, -61;
	setp.lt.u32 	%p260, %r520, -21;
	@%p260 bra 	$L__BB1_249;
	ld.global.u32 	%r217, [%rd63+4];
	ld.global.u32 	%r521, [%rd31+4];
	add.s32 	%r522, %r521, %r217;
	setp.lt.s32 	%p261, %r216, %r522;
	@%p261 bra 	$L__BB1_249;
	ld.global.u32 	%r218, [%rd64+4];
	sub.s32 	%r523, %r218, %r217;
	add.s32 	%r524, %r523, 61;
	setp.gt.u32 	%p262, %r524, 20;
	@%p262 bra 	$L__BB1_249;
	sub.s32 	%r525, %r218, %r215;
	add.s32 	%r526, %r525, 182;
	setp.gt.u32 	%p263, %r526, 60;
	@%p263 bra 	$L__BB1_249;
	ld.global.u32 	%r527, [%rd65+4];
	ld.global.u32 	%r528, [%rd34+4];
	add.s32 	%r529, %r527, %r528;
	sub.s32 	%r530, %r218, %r529;
	setp.gt.u32 	%p264, %r530, 20;
	@%p264 bra 	$L__BB1_249;
	mov.b32 	%r531, 1;
	st.global.u32 	[%rd60], %r531;
$L__BB1_249:
	ld.global.u32 	%r532, [%rd65+16];
	setp.ne.s32 	%p265, %r532, %r204;
	@%p265 bra 	$L__BB1_258;
	ld.global.u32 	%r533, [%rd65+24];
	setp.ne.s32 	%p266, %r533, 1;
	@%p266 bra 	$L__BB1_258;
	ld.global.u32 	%r534, [%rd59+4];
	ld.global.u32 	%r535, [%rd61+4];
	ld.global.u32 	%r536, [%rd27+4];
	add.s32 	%r219, %r535, %r536;
	sub.s32 	%r537, %r534, %r219;
	setp.gt.u32 	%p267, %r537, 20;
	@%p267 bra 	$L__BB1_258;
	ld.global.u32 	%r220, [%rd62+4];
	ld.global.u32 	%r538, [%rd29+4];
	add.s32 	%r539, %r220, %r538;
	sub.s32 	%r540, %r219, %r539;
	add.s32 	%r541, %r540, -61;
	setp.lt.u32 	%p268, %r541, -21;
	@%p268 bra 	$L__BB1_258;
	ld.global.u32 	%r221, [%rd63+4];
	ld.global.u32 	%r542, [%rd31+4];
	add.s32 	%r543, %r542, %r221;
	setp.lt.s32 	%p269, %r220, %r543;
	@%p269 bra 	$L__BB1_258;
	ld.global.u32 	%r222, [%rd64+4];
	sub.s32 	%r544, %r222, %r221;
	add.s32 	%r545, %r544, 61;
	setp.gt.u32 	%p270, %r545, 20;
	@%p270 bra 	$L__BB1_258;
	sub.s32 	%r546, %r222, %r219;
	add.s32 	%r547, %r546, 182;
	setp.gt.u32 	%p271, %r547, 60;
	@%p271 bra 	$L__BB1_258;
	ld.global.u32 	%r548, [%rd65+20];
	ld.global.u32 	%r549, [%rd34+4];
	add.s32 	%r550, %r548, %r549;
	sub.s32 	%r551, %r222, %r550;
	setp.gt.u32 	%p272, %r551, 20;
	@%p272 bra 	$L__BB1_258;
	mov.b32 	%r552, 1;
	st.global.u32 	[%rd60], %r552;
$L__BB1_258:
	add.s32 	%r693, %r693, 2;
	setp.ne.s32 	%p273, %r693, %r168;
	@%p273 bra 	$L__BB1_240;
$L__BB1_259:
	add.s32 	%r692, %r692, 1;
	setp.ne.s32 	%p274, %r692, %r166;
	@%p274 bra 	$L__BB1_227;
$L__BB1_260:
	add.s32 	%r691, %r691, 1;
	setp.ne.s32 	%p275, %r691, %r164;
	@%p275 bra 	$L__BB1_224;
$L__BB1_261:
	add.s32 	%r690, %r690, 1;
	setp.ne.s32 	%p276, %r690, %r162;
	@%p276 bra 	$L__BB1_221;
$L__BB1_262:
	add.s32 	%r689, %r689, 1;
	setp.ne.s32 	%p277, %r689, %r160;
	@%p277 bra 	$L__BB1_218;
$L__BB1_263:
	add.s32 	%r688, %r688, 1;
	setp.eq.s32 	%p278, %r688, %r158;
	@%p278 bra 	$L__BB1_264;
	bra.uni 	$L__BB1_215;
$L__BB1_264:
	mov.b32 	%r706, 0;
	@%p166 bra 	$L__BB1_278;
	setp.lt.u32 	%p280, %r257, 16;
	mov.b32 	%r706, 0;
	mov.u32 	%r702, %r706;
	@%p280 bra 	$L__BB1_268;
	mov.b32 	%r706, 0;
	mov.u32 	%r696, %r706;
$L__BB1_267:
	.pragma "nounroll";
	add.s32 	%r557, %r696, %r6;
	mul.wide.s32 	%rd237, %r557, 4;
	add.s64 	%rd238, %rd4, %rd237;
	ld.global.u32 	%r558, [%rd238];
	add.s32 	%r559, %r558, %r706;
	ld.global.u32 	%r560, [%rd238+4];
	add.s32 	%r561, %r560, %r559;
	ld.global.u32 	%r562, [%rd238+8];
	add.s32 	%r563, %r562, %r561;
	ld.global.u32 	%r564, [%rd238+12];
	add.s32 	%r565, %r564, %r563;
	ld.global.u32 	%r566, [%rd238+16];
	add.s32 	%r567, %r566, %r565;
	ld.global.u32 	%r568, [%rd238+20];
	add.s32 	%r569, %r568, %r567;
	ld.global.u32 	%r570, [%rd238+24];
	add.s32 	%r571, %r570, %r569;
	ld.global.u32 	%r572, [%rd238+28];
	add.s32 	%r573, %r572, %r571;
	ld.global.u32 	%r574, [%rd238+32];
	add.s32 	%r575, %r574, %r573;
	ld.global.u32 	%r576, [%rd238+36];
	add.s32 	%r577, %r576, %r575;
	ld.global.u32 	%r578, [%rd238+40];
	add.s32 	%r579, %r578, %r577;
	ld.global.u32 	%r580, [%rd238+44];
	add.s32 	%r581, %r580, %r579;
	ld.global.u32 	%r582, [%rd238+48];
	add.s32 	%r583, %r582, %r581;
	ld.global.u32 	%r584, [%rd238+52];
	add.s32 	%r585, %r584, %r583;
	ld.global.u32 	%r586, [%rd238+56];
	add.s32 	%r587, %r586, %r585;
	ld.global.u32 	%r588, [%rd238+60];
	add.s32 	%r706, %r588, %r587;
	add.s32 	%r696, %r696, 16;
	setp.ne.s32 	%p281, %r696, %r13;
	mov.u32 	%r702, %r13;
	@%p281 bra 	$L__BB1_267;
$L__BB1_268:
	setp.eq.s32 	%p282, %r10, 0;
	@%p282 bra 	$L__BB1_278;
	add.s32 	%r590, %r10, -1;
	setp.lt.u32 	%p283, %r590, 7;
	@%p283 bra 	$L__BB1_271;
	add.s32 	%r591, %r702, %r6;
	mul.wide.s32 	%rd239, %r591, 4;
	add.s64 	%rd240, %rd4, %rd239;
	ld.global.u32 	%r592, [%rd240];
	add.s32 	%r593, %r592, %r706;
	ld.global.u32 	%r594, [%rd240+4];
	add.s32 	%r595, %r594, %r593;
	ld.global.u32 	%r596, [%rd240+8];
	add.s32 	%r597, %r596, %r595;
	ld.global.u32 	%r598, [%rd240+12];
	add.s32 	%r599, %r598, %r597;
	ld.global.u32 	%r600, [%rd240+16];
	add.s32 	%r601, %r600, %r599;
	ld.global.u32 	%r602, [%rd240+20];
	add.s32 	%r603, %r602, %r601;
	ld.global.u32 	%r604, [%rd240+24];
	add.s32 	%r605, %r604, %r603;
	ld.global.u32 	%r606, [%rd240+28];
	add.s32 	%r706, %r606, %r605;
	add.s32 	%r702, %r702, 8;
$L__BB1_271:
	setp.eq.s32 	%p284, %r7, 0;
	@%p284 bra 	$L__BB1_278;
	setp.lt.u32 	%p285, %r8, 3;
	@%p285 bra 	$L__BB1_274;
	add.s32 	%r608, %r702, %r6;
	mul.wide.s32 	%rd241, %r608, 4;
	add.s64 	%rd242, %rd4, %rd241;
	ld.global.u32 	%r609, [%rd242];
	add.s32 	%r610, %r609, %r706;
	ld.global.u32 	%r611, [%rd242+4];
	add.s32 	%r612, %r611, %r610;
	ld.global.u32 	%r613, [%rd242+8];
	add.s32 	%r614, %r613, %r612;
	ld.global.u32 	%r615, [%rd242+12];
	add.s32 	%r706, %r615, %r614;
	add.s32 	%r702, %r702, 4;
$L__BB1_274:
	setp.eq.s32 	%p286, %r9, 0;
	@%p286 bra 	$L__BB1_278;
	setp.eq.s32 	%p287, %r9, 1;
	add.s32 	%r616, %r702, %r6;
	mul.wide.s32 	%rd243, %r616, 4;
	add.s64 	%rd66, %rd4, %rd243;
	ld.global.u32 	%r617, [%rd66];
	add.s32 	%r706, %r617, %r706;
	@%p287 bra 	$L__BB1_278;
	setp.eq.s32 	%p288, %r9, 2;
	ld.global.u32 	%r618, [%rd66+4];
	add.s32 	%r706, %r618, %r706;
	@%p288 bra 	$L__BB1_278;
	ld.global.u32 	%r619, [%rd66+8];
	add.s32 	%r706, %r619, %r706;
$L__BB1_278:
	setp.lt.s32 	%p289, %r706, %r258;
	@%p289 bra 	$L__BB1_280;
	ld.global.u32 	%r620, [%rd19];
	st.global.u32 	[%rd18], %r620;
	ld.global.u32 	%r621, [%rd19+4];
	st.global.u32 	[%rd18+4], %r621;
	ld.global.u32 	%r622, [%rd27];
	st.global.u32 	[%rd18+8], %r622;
	ld.global.u32 	%r623, [%rd27+4];
	st.global.u32 	[%rd18+12], %r623;
	ld.global.u32 	%r624, [%rd29];
	st.global.u32 	[%rd18+16], %r624;
	ld.global.u32 	%r625, [%rd29+4];
	st.global.u32 	[%rd18+20], %r625;
	ld.global.u32 	%r626, [%rd31];
	st.global.u32 	[%rd18+24], %r626;
	ld.global.u32 	%r627, [%rd31+4];
	st.global.u32 	[%rd18+28], %r627;
	ld.global.u32 	%r628, [%rd33];
	st.global.u32 	[%rd18+32], %r628;
	ld.global.u32 	%r629, [%rd33+4];
	st.global.u32 	[%rd18+36], %r629;
	ld.global.u32 	%r630, [%rd34];
	st.global.u32 	[%rd18+40], %r630;
	ld.global.u32 	%r631, [%rd34+4];
	st.global.u32 	[%rd18+44], %r631;
	bra.uni 	$L__BB1_286;
$L__BB1_280:
	add.s32 	%r637, %r637, 1;
	setp.lt.s32 	%p290, %r637, %r256;
	setp.ne.s32 	%p291, %r637, -1;
	and.pred  	%p292, %p290, %p291;
	@%p292 bra 	$L__BB1_25;
$L__BB1_281:
	add.s32 	%r636, %r636, 1;
	setp.lt.s32 	%p293, %r636, %r256;
	setp.ne.s32 	%p294, %r636, -1;
	and.pred  	%p295, %p293, %p294;
	@%p295 bra 	$L__BB1_20;
$L__BB1_282:
	add.s32 	%r635, %r635, 1;
	setp.lt.s32 	%p296, %r635, %r255;
	setp.ne.s32 	%p297, %r635, -1;
	and.pred  	%p298, %p296, %p297;
	@%p298 bra 	$L__BB1_16;
$L__BB1_283:
	add.s32 	%r634, %r634, 1;
	setp.lt.s32 	%p299, %r634, %r255;
	setp.ne.s32 	%p300, %r634, -1;
	and.pred  	%p301, %p299, %p300;
	@%p301 bra 	$L__BB1_12;
$L__BB1_284:
	add.s32 	%r633, %r633, 1;
	setp.lt.s32 	%p302, %r633, %r256;
	setp.ne.s32 	%p303, %r633, -1;
	and.pred  	%p304, %p302, %p303;
	@%p304 bra 	$L__BB1_8;
$L__BB1_285:
	bar.sync 	0;
$L__BB1_286:
	ret;

}


// ===== COMPILED SASS (sm_100) =====

	.target	sm_100

	.elftype	@"ET_EXEC"


//--------------------- .note.nv.tkinfo           --------------------------
	.section	.note.nv.tkinfo,"",@"SHT_NOTE"
	.sectionflags	@"SHF_NOTE_NV_TKINFO"
	.tkinfo
        /*0018*/ 	.word	0x00000002
        /*0030*/ 	.string	""
        /*0030*/ 	.string	"ptxas"
        /*0030*/ 	.string	"Cuda compilation tools, release 13.0, V13.0.88"
        /*0030*/ 	.string	"Build cuda_13.0.r13.0/compiler.36424714_0"
        /*0030*/ 	.string	"-arch sm_100 -m 64 "



//--------------------- .note.nv.cuinfo           --------------------------
	.section	.note.nv.cuinfo,"",@"SHT_NOTE"
	.sectionflags	@"SHF_NOTE_NV_CUINFO"
        /*0018*/ 	.short	0x0002
        /*001a*/ 	.short	0x0064
        /*001c*/ 	.short	0x0082
	.zero		2


//--------------------- .nv.info                  --------------------------
	.section	.nv.info,"",@"SHT_CUDA_INFO"
	.align	4


	//----- nvinfo : EIATTR_REGCOUNT
	.align		4
        /*0000*/ 	.byte	0x04, 0x2f
        /*0002*/ 	.short	(.L_1 - .L_0)
	.align		4
.L_0:
        /*0004*/ 	.word	index@(_Z8next_onePiS_S_ii)
        /*0008*/ 	.word	0x00000014


	//----- nvinfo : EIATTR_FRAME_SIZE
	.align		4
.L_1:
        /*000c*/ 	.byte	0x04, 0x11
        /*000e*/ 	.short	(.L_3 - .L_2)
	.align		4
.L_2:
        /*0010*/ 	.word	index@(_Z8next_onePiS_S_ii)
        /*0014*/ 	.word	0x00000000


	//----- nvinfo : EIATTR_REGCOUNT
	.align		4
.L_3:
        /*0018*/ 	.byte	0x04, 0x2f
        /*001a*/ 	.short	(.L_5 - .L_4)
	.align		4
.L_4:
        /*001c*/ 	.word	index@(_Z11find_primerPiS_S_S_S_S_S_S_S_S_S_S_S_S_S_S_S_S_S_iiiS_S_iiPci)
        /*0020*/ 	.word	0x0000004e


	//----- nvinfo : EIATTR_FRAME_SIZE
	.align		4
.L_5:
        /*0024*/ 	.byte	0x04, 0x11
        /*0026*/ 	.short	(.L_7 - .L_6)
	.align		4
.L_6:
        /*0028*/ 	.word	index@($__internal_0_$__cuda_sm3x_div_rn_noftz_f32_slowpath)
        /*002c*/ 	.word	0x00000000


	//----- nvinfo : EIATTR_FRAME_SIZE
	.align		4
.L_7:
        /*0030*/ 	.byte	0x04, 0x11
        /*0032*/ 	.short	(.L_9 - .L_8)
	.align		4
.L_8:
        /*0034*/ 	.word	index@(_Z11find_primerPiS_S_S_S_S_S_S_S_S_S_S_S_S_S_S_S_S_S_iiiS_S_iiPci)
        /*0038*/ 	.word	0x00000000


	//----- nvinfo : EIATTR_MIN_STACK_SIZE
	.align		4
.L_9:
        /*003c*/ 	.byte	0x04, 0x12
        /*003e*/ 	.short	(.L_11 - .L_10)
	.align		4
.L_10:
        /*0040*/ 	.word	index@(_Z11find_primerPiS_S_S_S_S_S_S_S_S_S_S_S_S_S_S_S_S_S_iiiS_S_iiPci)
        /*0044*/ 	.word	0x00000000


	//----- nvinfo : EIATTR_MIN_STACK_SIZE
	.align		4
.L_11:
        /*0048*/ 	.byte	0x04, 0x12
        /*004a*/ 	.short	(.L_13 - .L_12)
	.align		4
.L_12:
        /*004c*/ 	.word	index@(_Z8next_onePiS_S_ii)
        /*0050*/ 	.word	0x00000000
.L_13:


//--------------------- .nv.compat                --------------------------
	.section	.nv.compat,"",@"SHT_CUDA_COMPAT_INFO"
	.align	4
        /*0000*/ 	.byte	0x02, 0x09, 0x00, 0x00, 0x02, 0x02, 0x01, 0x00, 0x02, 0x05, 0x05, 0x00, 0x03, 0x07, 0x01, 0x01
        /*0010*/ 	.byte	0x02, 0x03, 0x00, 0x00, 0x02, 0x06, 0x01, 0x00, 0x04, 0x0b, 0x08, 0x00, 0x01, 0x00, 0x00, 0x00
        /*0020*/ 	.byte	0x00, 0x00, 0x00, 0x00


//--------------------- .nv.info._Z11find_primerPiS_S_S_S_S_S_S_S_S_S_S_S_S_S_S_S_S_S_iiiS_S_iiPci --------------------------
	.section	.nv.info._Z11find_primerPiS_S_S_S_S_S_S_S_S_S_S_S_S_S_S_S_S_S_iiiS_S_iiPci,"",@"SHT_CUDA_INFO"
	.sectionflags	@""
	.align	4


	//----- nvinfo : EIATTR_CUDA_API_VERSION
	.align		4
        /*0000*/ 	.byte	0x04, 0x37
        /*0002*/ 	.short	(.L_15 - .L_14)
.L_14:
        /*0004*/ 	.word	0x00000082


	//----- nvinfo : EIATTR_KPARAM_INFO
	.align		4
.L_15:
        /*0008*/ 	.byte	0x04, 0x17
        /*000a*/ 	.short	(.L_17 - .L_16)
.L_16:
        /*000c*/ 	.word	0x00000000
        /*0010*/ 	.short	0x001b
        /*0012*/ 	.short	0x00c8
        /*0014*/ 	.byte	0x00, 0xf0, 0x11, 0x00


	//----- nvinfo : EIATTR_KPARAM_INFO
	.align		4
.L_17:
        /*0018*/ 	.byte	0x04, 0x17
        /*001a*/ 	.short	(.L_19 - .L_18)
.L_18:
        /*001c*/ 	.word	0x00000000
        /*0020*/ 	.short	0x001a
        /*0022*/ 	.short	0x00c0
        /*0024*/ 	.byte	0x00, 0xf5, 0x21, 0x00


	//----- nvinfo : EIATTR_KPARAM_INFO
	.align		4
.L_19:
        /*0028*/ 	.byte	0x04, 0x17
        /*002a*/ 	.short	(.L_21 - .L_20)
.L_20:
        /*002c*/ 	.word	0x00000000
        /*0030*/ 	.short	0x0019
        /*0032*/ 	.short	0x00bc
        /*0034*/ 	.byte	0x00, 0xf0, 0x11, 0x00


	//----- nvinfo : EIATTR_KPARAM_INFO
	.align		4
.L_21:
        /*0038*/ 	.byte	0x04, 0x17
        /*003a*/ 	.short	(.L_23 - .L_22)
.L_22:
        /*003c*/ 	.word	0x00000000
        /*0040*/ 	.short	0x0018
        /*0042*/ 	.short	0x00b8
        /*0044*/ 	.byte	0x00, 0xf0, 0x11, 0x00


	//----- nvinfo : EIATTR_KPARAM_INFO
	.align		4
.L_23:
        /*0048*/ 	.byte	0x04, 0x17
        /*004a*/ 	.short	(.L_25 - .L_24)
.L_24:
        /*004c*/ 	.word	0x00000000
        /*0050*/ 	.short	0x0017
        /*0052*/ 	.short	0x00b0
        /*0054*/ 	.byte	0x00, 0xf5, 0x21, 0x00


	//----- nvinfo : EIATTR_KPARAM_INFO
	.align		4
.L_25:
        /*0058*/ 	.byte	0x04, 0x17
        /*005a*/ 	.short	(.L_27 - .L_26)
.L_26:
        /*005c*/ 	.word	0x00000000
        /*0060*/ 	.short	0x0016
        /*0062*/ 	.short	0x00a8
        /*0064*/ 	.byte	0x00, 0xf5, 0x21, 0x00


	//----- nvinfo : EIATTR_KPARAM_INFO
	.align		4
.L_27:
        /*0068*/ 	.byte	0x04, 0x17
        /*006a*/ 	.short	(.L_29 - .L_28)
.L_28:
        /*006c*/ 	.word	0x00000000
        /*0070*/ 	.short	0x0015
        /*0072*/ 	.short	0x00a0
        /*0074*/ 	.byte	0x00, 0xf0, 0x11, 0x00


	//----- nvinfo : EIATTR_KPARAM_INFO
	.align		4
.L_29:
        /*0078*/ 	.byte	0x04, 0x17
        /*007a*/ 	.short	(.L_31 - .L_30)
.L_30:
        /*007c*/ 	.word	0x00000000
        /*0080*/ 	.short	0x0014
        /*0082*/ 	.short	0x009c
        /*0084*/ 	.byte	0x00, 0xf0, 0x11, 0x00


	//----- nvinfo : EIATTR_KPARAM_INFO
	.align		4
.L_31:
        /*0088*/ 	.byte	0x04, 0x17
        /*008a*/ 	.short	(.L_33 - .L_32)
.L_32:
        /*008c*/ 	.word	0x00000000
        /*0090*/ 	.short	0x0013
        /*0092*/ 	.short	0x0098
        /*0094*/ 	.byte	0x00, 0xf0, 0x11, 0x00


	//----- nvinfo : EIATTR_KPARAM_INFO
	.align		4
.L_33:
        /*0098*/ 	.byte	0x04, 0x17
        /*009a*/ 	.short	(.L_35 - .L_34)
.L_34:
        /*009c*/ 	.word	0x00000000
        /*00a0*/ 	.short	0x0012
        /*00a2*/ 	.short	0x0090
        /*00a4*/ 	.byte	0x00, 0xf5, 0x21, 0x00


	//----- nvinfo : EIATTR_KPARAM_INFO
	.align		4
.L_35:
        /*00a8*/ 	.byte	0x04, 0x17
        /*00aa*/ 	.short	(.L_37 - .L_36)
.L_36:
        /*00ac*/ 	.word	0x00000000
        /*00b0*/ 	.short	0x0011
        /*00b2*/ 	.short	0x0088
        /*00b4*/ 	.byte	0x00, 0xf5, 0x21, 0x00


	//----- nvinfo : EIATTR_KPARAM_INFO
	.align		4
.L_37:
        /*00b8*/ 	.byte	0x04, 0x17
        /*00ba*/ 	.short	(.L_39 - .L_38)
.L_38:
        /*00bc*/ 	.word	0x00000000
        /*00c0*/ 	.short	0x0010
        /*00c2*/ 	.short	0x0080
        /*00c4*/ 	.byte	0x00, 0xf5, 0x21, 0x00


	//----- nvinfo : EIATTR_KPARAM_INFO
	.align		4
.L_39:
        /*00c8*/ 	.byte	0x04, 0x17
        /*00ca*/ 	.short	(.L_41 - .L_40)
.L_40:
        /*00cc*/ 	.word	0x00000000
        /*00d0*/ 	.short	0x000f
        /*00d2*/ 	.short	0x0078
        /*00d4*/ 	.byte	0x00, 0xf5, 0x21, 0x00


	//----- nvinfo : EIATTR_KPARAM_INFO
	.align		4
.L_41:
        /*00d8*/ 	.byte	0x04, 0x17
        /*00da*/ 	.short	(.L_43 - .L_42)
.L_42:
        /*00dc*/ 	.word	0x00000000
        /*00e0*/ 	.short	0x000e
        /*00e2*/ 	.short	0x0070
        /*00e4*/ 	.byte	0x00, 0xf5, 0x21, 0x00


	//----- nvinfo : EIATTR_KPARAM_INFO
	.align		4
.L_43:
        /*00e8*/ 	.byte	0x04, 0x17
        /*00ea*/ 	.short	(.L_45 - .L_44)
.L_44:
        /*00ec*/ 	.word	0x00000000
        /*00f0*/ 	.short	0x000d
        /*00f2*/ 	.short	0x0068
        /*00f4*/ 	.byte	0x00, 0xf5, 0x21, 0x00


	//----- nvinfo : EIATTR_KPARAM_INFO
	.align		4
.L_45:
        /*00f8*/ 	.byte	0x04, 0x17
        /*00fa*/ 	.short	(.L_47 - .L_46)
.L_46:
        /*00fc*/ 	.word	0x00000000
        /*0100*/ 	.short	0x000c
        /*0102*/ 	.short	0x0060
        /*0104*/ 	.byte	0x00, 0xf5, 0x21, 0x00


	//----- nvinfo : EIATTR_KPARAM_INFO
	.align		4
.L_47:
        /*0108*/ 	.byte	0x04, 0x17
        /*010a*/ 	.short	(.L_49 - .L_48)
.L_48:
        /*010c*/ 	.word	0x00000000
        /*0110*/ 	.short	0x000b
        /*0112*/ 	.short	0x0058
        /*0114*/ 	.byte	0x00, 0xf5, 0x21, 0x00


	//----- nvinfo : EIATTR_KPARAM_INFO
	.align		4
.L_49:
        /*0118*/ 	.byte	0x04, 0x17
        /*011a*/ 	.short	(.L_51 - .L_50)
.L_50:
        /*011c*/ 	.word	0x00000000
        /*0120*/ 	.short	0x000a
        /*0122*/ 	.short	0x0050
        /*0124*/ 	.byte	0x00, 0xf5, 0x21, 0x00


	//----- nvinfo : EIATTR_KPARAM_INFO
	.align		4
.L_51:
        /*0128*/ 	.byte	0x04, 0x17
        /*012a*/ 	.short	(.L_53 - .L_52)
.L_52:
        /*012c*/ 	.word	0x00000000
        /*0130*/ 	.short	0x0009
        /*0132*/ 	.short	0x0048
        /*0134*/ 	.byte	0x00, 0xf5, 0x21, 0x00


	//----- nvinfo : EIATTR_KPARAM_INFO
	.align		4
.L_53:
        /*0138*/ 	.byte	0x04, 0x17
        /*013a*/ 	.short	(.L_55 - .L_54)
.L_54:
        /*013c*/ 	.word	0x00000000
        /*0140*/ 	.short	0x0008
        /*0142*/ 	.short	0x0040
        /*0144*/ 	.byte	0x00, 0xf5, 0x21, 0x00


	//----- nvinfo : EIATTR_KPARAM_INFO
	.align		4
.L_55:
        /*0148*/ 	.byte	0x04, 0x17
        /*014a*/ 	.short	(.L_57 - .L_56)
.L_56:
        /*014c*/ 	.word	0x00000000
        /*0150*/ 	.short	0x0007
        /*0152*/ 	.short	0x0038
        /*0154*/ 	.byte	0x00, 0xf5, 0x21, 0x00


	//----- nvinfo : EIATTR_KPARAM_INFO
	.align		4
.L_57:
        /*0158*/ 	.byte	0x04, 0x17
        /*015a*/ 	.short	(.L_59 - .L_58)
.L_58:
        /*015c*/ 	.word	0x00000000
        /*0160*/ 	.short	0x0006
        /*0162*/ 	.short	0x0030
        /*0164*/ 	.byte	0x00, 0xf5, 0x21, 0x00


	//----- nvinfo : EIATTR_KPARAM_INFO
	.align		4
.L_59:
        /*0168*/ 	.byte	0x04, 0x17
        /*016a*/ 	.short	(.L_61 - .L_60)
.L_60:
        /*016c*/ 	.word	0x00000000
        /*0170*/ 	.short	0x0005
        /*0172*/ 	.short	0x0028
        /*0174*/ 	.byte	0x00, 0xf5, 0x21, 0x00


	//----- nvinfo : EIATTR_KPARAM_INFO
	.align		4
.L_61:
        /*0178*/ 	.byte	0x04, 0x17
        /*017a*/ 	.short	(.L_63 - .L_62)
.L_62:
        /*017c*/ 	.word	0x00000000
        /*0180*/ 	.short	0x0004
        /*0182*/ 	.short	0x0020
        /*0184*/ 	.byte	0x00, 0xf5, 0x21, 0x00


	//----- nvinfo : EIATTR_KPARAM_INFO
	.align		4
.L_63:
        /*0188*/ 	.byte	0x04, 0x17
        /*018a*/ 	.short	(.L_65 - .L_64)
.L_64:
        /*018c*/ 	.word	0x00000000
        /*0190*/ 	.short	0x0003
        /*0192*/ 	.short	0x0018
        /*0194*/ 	.byte	0x00, 0xf5, 0x21, 0x00


	//----- nvinfo : EIATTR_KPARAM_INFO
	.align		4
.L_65:
        /*0198*/ 	.byte	0x04, 0x17
        /*019a*/ 	.short	(.L_67 - .L_66)
.L_66:
        /*019c*/ 	.word	0x00000000
        /*01a0*/ 	.short	0x0002
        /*01a2*/ 	.short	0x0010
        /*01a4*/ 	.byte	0x00, 0xf5, 0x21, 0x00


	//----- nvinfo : EIATTR_KPARAM_INFO
	.align		4
.L_67:
        /*01a8*/ 	.byte	0x04, 0x17
        /*01aa*/ 	.short	(.L_69 - .L_68)
.L_68:
        /*01ac*/ 	.word	0x00000000
        /*01b0*/ 	.short	0x0001
        /*01b2*/ 	.short	0x0008
        /*01b4*/ 	.byte	0x00, 0xf5, 0x21, 0x00


	//----- nvinfo : EIATTR_KPARAM_INFO
	.align		4
.L_69:
        /*01b8*/ 	.byte	0x04, 0x17
        /*01ba*/ 	.short	(.L_71 - .L_70)
.L_70:
        /*01bc*/ 	.word	0x00000000
        /*01c0*/ 	.short	0x0000
        /*01c2*/ 	.short	0x0000
        /*01c4*/ 	.byte	0x00, 0xf5, 0x21, 0x00


	//----- nvinfo : EIATTR_SPARSE_MMA_MASK
	.align		4
.L_71:
        /*01c8*/ 	.byte	0x03, 0x50
        /*01ca*/ 	.short	0x0000


	//----- nvinfo : EIATTR_MAXREG_COUNT
	.align		4
        /*01cc*/ 	.byte	0x03, 0x1b
        /*01ce*/ 	.short	0x00ff


	//----- nvinfo : EIATTR_NUM_BARRIERS
	.align		4
        /*01d0*/ 	.byte	0x02, 0x4c
        /*01d2*/ 	.byte	0x01
	.zero		1


	//----- nvinfo : EIATTR_MERCURY_ISA_VERSION
	.align		4
        /*01d4*/ 	.byte	0x03, 0x5f
        /*01d6*/ 	.short	0x0101


	//----- nvinfo : EIATTR_VRC_CTA_INIT_COUNT
	.align		4
        /*01d8*/ 	.byte	0x02, 0x4a
	.zero		1
	.zero		1


	//----- nvinfo : EIATTR_EXIT_INSTR_OFFSETS
	.align		4
        /*01dc*/ 	.byte	0x04, 0x1c
        /*01de*/ 	.short	(.L_73 - .L_72)


	//   ....[0]....
.L_72:
        /*01e0*/ 	.word	0x00000230


	//   ....[1]....
        /*01e4*/ 	.word	0x000078a0


	//   ....[2]....
        /*01e8*/ 	.word	0x00007a70


	//----- nvinfo : EIATTR_CRS_STACK_SIZE
	.align		4
.L_73:
        /*01ec*/ 	.byte	0x04, 0x1e
        /*01ee*/ 	.short	(.L_75 - .L_74)
.L_74:
        /*01f0*/ 	.word	0x00000000


	//----- nvinfo : EIATTR_CBANK_PARAM_SIZE
	.align		4
.L_75:
        /*01f4*/ 	.byte	0x03, 0x19
        /*01f6*/ 	.short	0x00cc


	//----- nvinfo : EIATTR_PARAM_CBANK
	.align		4
        /*01f8*/ 	.byte	0x04, 0x0a
        /*01fa*/ 	.short	(.L_77 - .L_76)
	.align		4
.L_76:
        /*01fc*/ 	.word	index@(.nv.constant0._Z11find_primerPiS_S_S_S_S_S_S_S_S_S_S_S_S_S_S_S_S_S_iiiS_S_iiPci)
        /*0200*/ 	.short	0x0380
        /*0202*/ 	.short	0x00cc


	//----- nvinfo : EIATTR_SW_WAR
	.align		4
.L_77:
        /*0204*/ 	.byte	0x04, 0x36
        /*0206*/ 	.short	(.L_79 - .L_78)
.L_78:
        /*0208*/ 	.word	0x00000008
.L_79:


//--------------------- .nv.info._Z8next_onePiS_S_ii --------------------------
	.section	.nv.info._Z8next_onePiS_S_ii,"",@"SHT_CUDA_INFO"
	.sectionflags	@""
	.align	4


	//----- nvinfo : EIATTR_CUDA_API_VERSION
	.align		4
        /*0000*/ 	.byte	0x04, 0x37
        /*0002*/ 	.short	(.L_81 - .L_80)
.L_80:
        /*0004*/ 	.word	0x00000082


	//----- nvinfo : EIATTR_KPARAM_INFO
	.align		4
.L_81:
        /*0008*/ 	.byte	0x04, 0x17
        /*000a*/ 	.short	(.L_83 - .L_82)
.L_82:
        /*000c*/ 	.word	0x00000000
        /*0010*/ 	.short	0x0004
        /*0012*/ 	.short	0x001c
        /*0014*/ 	.byte	0x00, 0xf0, 0x11, 0x00


	//----- nvinfo : EIATTR_KPARAM_INFO
	.align		4
.L_83:
        /*0018*/ 	.byte	0x04, 0x17
        /*001a*/ 	.short	(.L_85 - .L_84)
.L_84:
        /*001c*/ 	.word	0x00000000
        /*0020*/ 	.short	0x0003
        /*0022*/ 	.short	0x0018
        /*0024*/ 	.byte	0x00, 0xf0, 0x11, 0x00


	//----- nvinfo : EIATTR_KPARAM_INFO
	.align		4
.L_85:
        /*0028*/ 	.byte	0x04, 0x17
        /*002a*/ 	.short	(.L_87 - .L_86)
.L_86:
        /*002c*/ 	.word	0x00000000
        /*0030*/ 	.short	0x0002
        /*0032*/ 	.short	0x0010
        /*0034*/ 	.byte	0x00, 0xf5, 0x21, 0x00


	//----- nvinfo : EIATTR_KPARAM_INFO
	.align		4
.L_87:
        /*0038*/ 	.byte	0x04, 0x17
        /*003a*/ 	.short	(.L_89 - .L_88)
.L_88:
        /*003c*/ 	.word	0x00000000
        /*0040*/ 	.short	0x0001
        /*0042*/ 	.short	0x0008
        /*0044*/ 	.byte	0x00, 0xf5, 0x21, 0x00


	//----- nvinfo : EIATTR_KPARAM_INFO
	.align		4
.L_89:
        /*0048*/ 	.byte	0x04, 0x17
        /*004a*/ 	.short	(.L_91 - .L_90)
.L_90:
        /*004c*/ 	.word	0x00000000
        /*0050*/ 	.short	0x0000
        /*0052*/ 	.short	0x0000
        /*0054*/ 	.byte	0x00, 0xf5, 0x21, 0x00


	//----- nvinfo : EIATTR_SPARSE_MMA_MASK
	.align		4
.L_91:
        /*0058*/ 	.byte	0x03, 0x50
        /*005a*/ 	.short	0x0000


	//----- nvinfo : EIATTR_MAXREG_COUNT
	.align		4
        /*005c*/ 	.byte	0x03, 0x1b
        /*005e*/ 	.short	0x00ff


	//----- nvinfo : EIATTR_NUM_BARRIERS
	.align		4
        /*0060*/ 	.byte	0x02, 0x4c
        /*0062*/ 	.byte	0x01
	.zero		1


	//----- nvinfo : EIATTR_MERCURY_ISA_VERSION
	.align		4
        /*0064*/ 	.byte	0x03, 0x5f
        /*0066*/ 	.short	0x0101


	//----- nvinfo : EIATTR_VRC_CTA_INIT_COUNT
	.align		4
        /*0068*/ 	.byte	0x02, 0x4a
	.zero		1
	.zero		1


	//----- nvinfo : EIATTR_EXIT_INSTR_OFFSETS
	.align		4
        /*006c*/ 	.byte	0x04, 0x1c
        /*006e*/ 	.short	(.L_93 - .L_92)


	//   ....[0]....
.L_92:
        /*0070*/ 	.word	0x00000590


	//----- nvinfo : EIATTR_CRS_STACK_SIZE
	.align		4
.L_93:
        /*0074*/ 	.byte	0x04, 0x1e
        /*0076*/ 	.short	(.L_95 - .L_94)
.L_94:
        /*0078*/ 	.word	0x00000000


	//----- nvinfo : EIATTR_CBANK_PARAM_SIZE
	.align		4
.L_95:
        /*007c*/ 	.byte	0x03, 0x19
        /*007e*/ 	.short	0x0020


	//----- nvinfo : EIATTR_PARAM_CBANK
	.align		4
        /*0080*/ 	.byte	0x04, 0x0a
        /*0082*/ 	.short	(.L_97 - .L_96)
	.align		4
.L_96:
        /*0084*/ 	.word	index@(.nv.constant0._Z8next_onePiS_S_ii)
        /*0088*/ 	.short	0x0380
        /*008a*/ 	.short	0x0020


	//----- nvinfo : EIATTR_SW_WAR
	.align		4
.L_97:
        /*008c*/ 	.byte	0x04, 0x36
        /*008e*/ 	.short	(.L_99 - .L_98)
.L_98:
        /*0090*/ 	.word	0x00000008
.L_99:


//--------------------- .nv.callgraph             --------------------------
	.section	.nv.callgraph,"",@"SHT_CUDA_CALLGRAPH"
	.align	4
	.sectionentsize	8
	.align		4
        /*0000*/ 	.word	0x00000000
	.align		4
        /*0004*/ 	.word	0xffffffff
	.align		4
        /*0008*/ 	.word	0x00000000
	.align		4
        /*000c*/ 	.word	0xfffffffe
	.align		4
        /*0010*/ 	.word	0x00000000
	.align		4
        /*0014*/ 	.word	0xfffffffd
	.align		4
        /*0018*/ 	.word	0x00000000
	.align		4
        /*001c*/ 	.word	0xfffffffc


//--------------------- .text._Z11find_primerPiS_S_S_S_S_S_S_S_S_S_S_S_S_S_S_S_S_S_iiiS_S_iiPci --------------------------
	.section	.text._Z11find_primerPiS_S_S_S_S_S_S_S_S_S_S_S_S_S_S_S_S_S_iiiS_S_iiPci,"ax",@progbits
	.align	128
        .global         _Z11find_primerPiS_S_S_S_S_S_S_S_S_S_S_S_S_S_S_S_S_S_iiiS_S_iiPci
        .type           _Z11find_primerPiS_S_S_S_S_S_S_S_S_S_S_S_S_S_S_S_S_S_iiiS_S_iiPci,@function
        .size           _Z11find_primerPiS_S_S_S_S_S_S_S_S_S_S_S_S_S_S_S_S_S_iiiS_S_iiPci,(.L_x_155 - _Z11find_primerPiS_S_S_S_S_S_S_S_S_S_S_S_S_S_S_S_S_S_iiiS_S_iiPci)
        .other          _Z11find_primerPiS_S_S_S_S_S_S_S_S_S_S_S_S_S_S_S_S_S_iiiS_S_iiPci,@"STO_CUDA_ENTRY STV_DEFAULT"
_Z11find_primerPiS_S_S_S_S_S_S_S_S_S_S_S_S_S_S_S_S_S_iiiS_S_iiPci:
.text._Z11find_primerPiS_S_S_S_S_S_S_S_S_S_S_S_S_S_S_S_S_S_iiiS_S_iiPci:
[----:B------:R-:W-:Y:S01]  /*0000*/  LDC R1, c[0x0][0x37c] ;  /* 0x0000df00ff017b82 */ /* 0x000fe20000000800 */
[----:B------:R-:W0:Y:S01]  /*0010*/  S2R R60, SR_CTAID.X ;  /* 0x00000000003c7919 */ /* 0x000e220000002500 */
[----:B------:R-:W0:Y:S01]  /*0020*/  LDCU UR4, c[0x0][0x360] ;  /* 0x00006c00ff0477ac */ /* 0x000e220008000800 */
[----:B------:R-:W0:Y:S01]  /*0030*/  S2R R3, SR_TID.X ;  /* 0x0000000000037919 */ /* 0x000e220000002100 */
[----:B------:R-:W1:Y:S01]  /*0040*/  LDCU UR6, c[0x0][0x41c] ;  /* 0x00008380ff0677ac */ /* 0x000e620008000800 */
[----:B------:R-:W2:Y:S01]  /*0050*/  LDCU UR5, c[0x0][0x43c] ;  /* 0x00008780ff0577ac */ /* 0x000ea20008000800 */
[----:B0-----:R-:W-:-:S05]  /*0060*/  IMAD R60, R60, UR4, R3 ;  /* 0x000000043c3c7c24 */ /* 0x001fca000f8e0203 */
[----:B-1----:R-:W-:-:S13]  /*0070*/  ISETP.GE.AND P0, PT, R60, UR6, PT ;  /* 0x000000063c007c0c */ /* 0x002fda000bf06270 */
[----:B--2---:R-:W-:Y:S05]  /*0080*/  @P0 BRA `(.L_x_0) ;  /* 0x0000007400fc0947 */ /* 0x004fea0003800000 */
[----:B------:R-:W0:Y:S01]  /*0090*/  LDC.64 R40, c[0x0][0x358] ;  /* 0x0000d600ff287b82 */ /* 0x000e220000000a00 */
[----:B------:R-:W-:Y:S01]  /*00a0*/  IMAD R3, R60, 0xc, RZ ;  /* 0x0000000c3c037824 */ /* 0x000fe200078e02ff */
[----:B------:R-:W1:Y:S06]  /*00b0*/  LDCU UR4, c[0x0][0x43c] ;  /* 0x00008780ff0477ac */ /* 0x000e6c0008000800 */
[----:B------:R-:W2:Y:S08]  /*00c0*/  LDC.64 R38, c[0x0][0x410] ;  /* 0x00010400ff267b82 */ /* 0x000eb00000000a00 */
[----:B------:R-:W3:Y:S01]  /*00d0*/  LDC.64 R36, c[0x0][0x388] ;  /* 0x0000e200ff247b82 */ /* 0x000ee20000000a00 */
[----:B-1----:R-:W-:Y:S01]  /*00e0*/  UISETP.GE.AND UP0, UPT, UR4, 0x1, UPT ;  /* 0x000000010400788c */ /* 0x002fe2000bf06270 */
[----:B0-----:R-:W-:-:S02]  /*00f0*/  R2UR UR6, R40 ;  /* 0x00000000280672ca */ /* 0x001fc400000e0000 */
[----:B------:R-:W-:Y:S01]  /*0100*/  R2UR UR7, R41 ;  /* 0x00000000290772ca */ /* 0x000fe200000e0000 */
[----:B--2---:R-:W-:-:S04]  /*0110*/  IMAD.WIDE R38, R3, 0x4, R38 ;  /* 0x0000000403267825 */ /* 0x004fc800078e0226 */
[----:B------:R-:W-:-:S08]  /*0120*/  IMAD.SHL.U32 R3, R60, 0x4, RZ ;  /* 0x000000043c037824 */ /* 0x000fd000078e00ff */
[----:B------:R0:W-:Y:S01]  /*0130*/  STG.E desc[UR6][R38.64+0x4], RZ ;  /* 0x000004ff26007986 */ /* 0x0001e2000c101906 */
[----:B---3--:R-:W-:Y:S01]  /*0140*/  IMAD.WIDE R36, R3, 0x4, R36 ;  /* 0x0000000403247825 */ /* 0x008fe200078e0224 */
[----:B------:R-:W-:Y:S06]  /*0150*/  BRA.U !UP0, `(.L_x_1) ;  /* 0x0000000108447547 */ /* 0x000fec000b800000 */
[----:B------:R-:W1:Y:S01]  /*0160*/  LDC.64 R4, c[0x0][0x430] ;  /* 0x00010c00ff047b82 */ /* 0x000e620000000a00 */
[----:B------:R-:W-:-:S07]  /*0170*/  IMAD.MOV.U32 R7, RZ, RZ, RZ ;  /* 0x000000ffff077224 */ /* 0x000fce00078e00ff */
.L_x_2:
[----:B------:R-:W-:Y:S01]  /*0180*/  R2UR UR6, R40 ;  /* 0x00000000280672ca */ /* 0x000fe200000e0000 */
[----:B-1----:R-:W-:Y:S01]  /*0190*/  IMAD.WIDE.U32 R2, R7, 0x4, R4 ;  /* 0x0000000407027825 */ /* 0x002fe200078e0004 */
[----:B------:R-:W-:-:S13]  /*01a0*/  R2UR UR7, R41 ;  /* 0x00000000290772ca */ /* 0x000fda00000e0000 */
[----:B------:R-:W2:Y:S02]  /*01b0*/  LDG.E R3, desc[UR6][R2.64] ;  /* 0x0000000602037981 */ /* 0x000ea4000c1e1900 */
[----:B--2---:R-:W-:-:S13]  /*01c0*/  ISETP.NE.AND P0, PT, R3, -0x1, PT ;  /* 0xffffffff0300780c */ /* 0x004fda0003f05270 */
[----:B------:R-:W-:Y:S05]  /*01d0*/  @!P0 BRA `(.L_x_1) ;  /* 0x0000000000248947 */ /* 0x000fea0003800000 */
[----:B------:R-:W-:Y:S02]  /*01e0*/  R2UR UR6, R40 ;  /* 0x00000000280672ca */ /* 0x000fe400000e0000 */
[----:B------:R-:W-:-:S13]  /*01f0*/  R2UR UR7, R41 ;  /* 0x00000000290772ca */ /* 0x000fda00000e0000 */
[----:B------:R-:W2:Y:S02]  /*0200*/  LDG.E R0, desc[UR6][R36.64] ;  /* 0x0000000624007981 */ /* 0x000ea4000c1e1900 */
[----:B--2---:R-:W-:-:S04]  /*0210*/  IADD3 R0, PT, PT, R0, 0x12b, -R3 ;  /* 0x0000012b00007810 */ /* 0x004fc80007ffe803 */
[----:B------:R-:W-:-:S13]  /*0220*/  ISETP.GE.U32.AND P0, PT, R0, 0x257, PT ;  /* 0x000002570000780c */ /* 0x000fda0003f06070 */
[----:B------:R-:W-:Y:S05]  /*0230*/  @!P0 EXIT ;  /* 0x000000000000894d */ /* 0x000fea0003800000 */
[----:B------:R-:W-:-:S05]  /*0240*/  VIADD R7, R7, 0x1 ;  /* 0x0000000107077836 */ /* 0x000fca0000000000 */
[----:B------:R-:W-:-:S13]  /*0250*/  ISETP.NE.AND P0, PT, R7, UR5, PT ;  /* 0x0000000507007c0c */ /* 0x000fda000bf05270 */
[----:B------:R-:W-:Y:S05]  /*0260*/  @P0 BRA `(.L_x_2) ;  /* 0xfffffffc00c40947 */ /* 0x000fea000383ffff */
.L_x_1:
[----:B------:R-:W1:Y:S01]  /*0270*/  LDC.64 R2, c[0x0][0x3f0] ;  /* 0x0000fc00ff027b82 */ /* 0x000e620000000a00 */
[----:B------:R-:W-:Y:S01]  /*0280*/  R2UR UR6, R40 ;  /* 0x00000000280672ca */ /* 0x000fe200000e0000 */
[----:B------:R-:W2:Y:S01]  /*0290*/  LDCU UR4, c[0x0][0x41c] ;  /* 0x00008380ff0477ac */ /* 0x000ea20008000800 */
[----:B------:R-:W-:Y:S01]  /*02a0*/  R2UR UR7, R41 ;  /* 0x00000000290772ca */ /* 0x000fe200000e0000 */
[----:B-1----:R-:W-:-:S12]  /*02b0*/  IMAD.WIDE R2, R60, 0x4, R2 ;  /* 0x000000043c027825 */ /* 0x002fd800078e0202 */
[----:B------:R-:W3:Y:S02]  /*02c0*/  LDG.E R59, desc[UR6][R2.64] ;  /* 0x00000006023b7981 */ /* 0x000ee4000c1e1900 */
[----:B---3--:R-:W-:-:S04]  /*02d0*/  ISETP.NE.AND P0, PT, R59, -0x1, PT ;  /* 0xffffffff3b00780c */ /* 0x008fc80003f05270 */
[----:B--2---:R-:W-:-:S13]  /*02e0*/  ISETP.GE.OR P0, PT, R59, UR4, !P0 ;  /* 0x000000043b007c0c */ /* 0x004fda000c706670 */
[----:B------:R-:W-:Y:S05]  /*02f0*/  @P0 BRA `(.L_x_0) ;  /* 0x0000007400600947 */ /* 0x000fea0003800000 */
[----:B------:R-:W1:Y:S02]  /*0300*/  LDC R57, c[0x0][0x420] ;  /* 0x00010800ff397b82 */ /* 0x000e640000000800 */
[C---:B-1----:R-:W-:Y:S02]  /*0310*/  LOP3.LUT R58, R57.reuse, 0x7, RZ, 0xc0, !PT ;  /* 0x00000007393a7812 */ /* 0x042fe400078ec0ff */
[----:B------:R-:W-:-:S07]  /*0320*/  LOP3.LUT R57, R57, 0x3, RZ, 0xc0, !PT ;  /* 0x0000000339397812 */ /* 0x000fce00078ec0ff */
.L_x_134:
[----:B-1----:R-:W1:Y:S01]  /*0330*/  LDC.64 R34, c[0x0][0x388] ;  /* 0x0000e200ff227b82 */ /* 0x002e620000000a00 */
[C---:B------:R-:W-:Y:S01]  /*0340*/  R2UR UR8, R40.reuse ;  /* 0x00000000280872ca */ /* 0x040fe200000e0000 */
[----:B------:R-:W-:Y:S01]  /*0350*/  IMAD.SHL.U32 R3, R59, 0x4, RZ ;  /* 0x000000043b037824 */ /* 0x000fe200078e00ff */
[C---:B------:R-:W-:Y:S02]  /*0360*/  R2UR UR9, R41.reuse ;  /* 0x00000000290972ca */ /* 0x040fe400000e0000 */
[C---:B------:R-:W-:Y:S02]  /*0370*/  R2UR UR10, R40.reuse ;  /* 0x00000000280a72ca */ /* 0x040fe400000e0000 */
[C---:B------:R-:W-:Y:S02]  /*0380*/  R2UR UR11, R41.reuse ;  /* 0x00000000290b72ca */ /* 0x040fe400000e0000 */
[----:B------:R-:W-:Y:S02]  /*0390*/  R2UR UR6, R40 ;  /* 0x00000000280672ca */ /* 0x000fe400000e0000 */
[----:B------:R-:W-:-:S05]  /*03a0*/  R2UR UR7, R41 ;  /* 0x00000000290772ca */ /* 0x000fca00000e0000 */
[----:B--2---:R-:W2:Y:S01]  /*03b0*/  LDG.E R0, desc[UR8][R36.64] ;  /* 0x0000000824007981 */ /* 0x004ea2000c1e1900 */
[----:B-1----:R-:W-:-:S03]  /*03c0*/  IMAD.WIDE R34, R3, 0x4, R34 ;  /* 0x0000000403227825 */ /* 0x002fc600078e0222 */
[----:B------:R-:W2:Y:S04]  /*03d0*/  LDG.E R3, desc[UR10][R36.64+0x4] ;  /* 0x0000040a24037981 */ /* 0x000ea8000c1e1900 */
[----:B---3-5:R-:W3:Y:S01]  /*03e0*/  LDG.E R5, desc[UR6][R34.64] ;  /* 0x0000000622057981 */ /* 0x028ee2000c1e1900 */
[----:B------:R-:W-:Y:S01]  /*03f0*/  BSSY.RECONVERGENT B0, `(.L_x_3) ;  /* 0x0000743000007945 */ /* 0x000fe20003800200 */
[----:B--2---:R-:W-:-:S05]  /*0400*/  IMAD.IADD R0, R0, 0x1, R3 ;  /* 0x0000000100007824 */ /* 0x004fca00078e0203 */
[----:B---3--:R-:W-:-:S13]  /*0410*/  ISETP.GE.AND P0, PT, R5, R0, PT ;  /* 0x000000000500720c */ /* 0x008fda0003f06270 */
[----:B----4-:R-:W-:Y:S05]  /*0420*/  @!P0 BRA `(.L_x_4) ;  /* 0x0000007000fc8947 */ /* 0x010fea0003800000 */
[----:B------:R-:W-:-:S05]  /*0430*/  IMAD.IADD R0, R5, 0x1, -R0 ;  /* 0x0000000105007824 */ /* 0x000fca00078e0a00 */
[----:B------:R-:W-:-:S13]  /*0440*/  ISETP.GT.AND P0, PT, R0, 0x14, PT ;  /* 0x000000140000780c */ /* 0x000fda0003f04270 */
[----:B------:R-:W-:Y:S05]  /*0450*/  @P0 BRA `(.L_x_0) ;  /* 0x0000007400080947 */ /* 0x000fea0003800000 */
[----:B------:R-:W1:Y:S01]  /*0460*/  LDC.64 R2, c[0x0][0x400] ;  /* 0x00010000ff027b82 */ /* 0x000e620000000a00 */
[----:B------:R-:W-:Y:S01]  /*0470*/  R2UR UR6, R40 ;  /* 0x00000000280672ca */ /* 0x000fe200000e0000 */
[----:B------:R-:W2:Y:S01]  /*0480*/  LDCU UR4, c[0x0][0x418] ;  /* 0x00008300ff0477ac */ /* 0x000ea20008000800 */
[----:B------:R-:W-:Y:S01]  /*0490*/  R2UR UR7, R41 ;  /* 0x00000000290772ca */ /* 0x000fe200000e0000 */
[----:B-1----:R-:W-:-:S12]  /*04a0*/  IMAD.WIDE R2, R59, 0x4, R2 ;  /* 0x000000043b027825 */ /* 0x002fd800078e0202 */
[----:B------:R-:W3:Y:S01]  /*04b0*/  LDG.E R23, desc[UR6][R2.64] ;  /* 0x0000000602177981 */ /* 0x000ee2000c1e1900 */
[----:B------:R-:W-:Y:S04]  /*04c0*/  BSSY.RECONVERGENT B1, `(.L_x_4) ;  /* 0x0000735000017945 */ /* 0x000fe80003800200 */
[----:B------:R-:W1:Y:S05]  /*04d0*/  BMOV.32.CLEAR R56, B1 ;  /* 0x0000000001387355 */ /* 0x000e6a0000100000 */
[----:B---3--:R-:W-:-:S04]  /*04e0*/  ISETP.NE.AND P0, PT, R23, -0x1, PT ;  /* 0xffffffff1700780c */ /* 0x008fc80003f05270 */
[----:B--2---:R-:W-:-:S13]  /*04f0*/  ISETP.GE.OR P0, PT, R23, UR4, !P0 ;  /* 0x0000000417007c0c */ /* 0x004fda000c706670 */
[----:B-1----:R-:W-:Y:S05]  /*0500*/  @P0 BRA `(.L_x_5) ;  /* 0x0000007000bc0947 */ /* 0x002fea0003800000 */
.L_x_133:
[----:B-1----:R-:W1:Y:S01]  /*0510*/  LDC.64 R32, c[0x0][0x380] ;  /* 0x0000e000ff207b82 */ /* 0x002e620000000a00 */
[C---:B------:R-:W-:Y:S01]  /*0520*/  R2UR UR8, R40.reuse ;  /* 0x00000000280872ca */ /* 0x040fe200000e0000 */
[----:B------:R-:W-:Y:S01]  /*0530*/  IMAD.SHL.U32 R3, R23, 0x4, RZ ;  /* 0x0000000417037824 */ /* 0x000fe200078e00ff */
[C---:B------:R-:W-:Y:S02]  /*0540*/  R2UR UR9, R41.reuse ;  /* 0x00000000290972ca */ /* 0x040fe400000e0000 */
[----:B------:R-:W-:Y:S02]  /*0550*/  R2UR UR6, R40 ;  /* 0x00000000280672ca */ /* 0x000fe400000e0000 */
[----:B------:R-:W-:Y:S01]  /*0560*/  R2UR UR7, R41 ;  /* 0x00000000290772ca */ /* 0x000fe200000e0000 */
[----:B-1----:R-:W-:-:S08]  /*0570*/  IMAD.WIDE R32, R3, 0x4, R32 ;  /* 0x0000000403207825 */ /* 0x002fd000078e0220 */
[----:B--2---:R-:W2:Y:S04]  /*0580*/  LDG.E R3, desc[UR8][R34.64] ;  /* 0x0000000822037981 */ /* 0x004ea8000c1e1900 */
[----:B------:R-:W2:Y:S01]  /*0590*/  LDG.E R0, desc[UR6][R32.64] ;  /* 0x0000000620007981 */ /* 0x000ea2000c1e1900 */
[----:B------:R-:W-:Y:S01]  /*05a0*/  BSSY.RELIABLE B1, `(.L_x_6) ;  /* 0x0000720000017945 */ /* 0x000fe20003800100 */
[----:B--2---:R-:W-:-:S05]  /*05b0*/  IMAD.IADD R0, R3, 0x1, -R0 ;  /* 0x0000000103007824 */ /* 0x004fca00078e0a00 */
[----:B------:R-:W-:-:S13]  /*05c0*/  ISETP.GT.AND P0, PT, R0, -0x29, PT ;  /* 0xffffffd70000780c */ /* 0x000fda0003f04270 */
[----:B---345:R-:W-:Y:S05]  /*05d0*/  @P0 BRA `(.L_x_7) ;  /* 0x0000007000700947 */ /* 0x038fea0003800000 */
[----:B------:R-:W-:-:S13]  /*05e0*/  ISETP.GE.U32.AND P0, PT, R0, -0x3d, PT ;  /* 0xffffffc30000780c */ /* 0x000fda0003f06070 */
[----:B------:R-:W-:Y:S05]  /*05f0*/  @!P0 BREAK.RELIABLE B1 ;  /* 0x0000000000018942 */ /* 0x000fea0003800100 */
[----:B------:R-:W-:Y:S05]  /*0600*/  @!P0 BRA `(.L_x_5) ;  /* 0x00000070007c8947 */ /* 0x000fea0003800000 */
        /* <DEDUP_REMOVED lines=11> */
.L_x_132:
        /* <DEDUP_REMOVED lines=8> */
[----:B--2---:R-:W2:Y:S04]  /*0740*/  LDG.E R2, desc[UR8][R32.64] ;  /* 0x0000000820027981 */ /* 0x004ea8000c1e1900 */
[----:B------:R-:W2:Y:S01]  /*0750*/  LDG.E R0, desc[UR10][R32.64+0x4] ;  /* 0x0000040a20007981 */ /* 0x000ea2000c1e1900 */
[----:B-1----:R-:W-:-:S05]  /*0760*/  IMAD.WIDE R30, R3, 0x4, R30 ;  /* 0x00000004031e7825 */ /* 0x002fca00078e021e */
[----:B---3--:R-:W3:Y:S01]  /*0770*/  LDG.E R3, desc[UR6][R30.64] ;  /* 0x000000061e037981 */ /* 0x008ee2000c1e1900 */
[----:B------:R-:W-:Y:S01]  /*0780*/  BSSY.RELIABLE B2, `(.L_x_9) ;  /* 0x00006fa000027945 */ /* 0x000fe20003800100 */
[----:B--2---:R-:W-:-:S05]  /*0790*/  IMAD.IADD R0, R2, 0x1, R0 ;  /* 0x0000000102007824 */ /* 0x004fca00078e0200 */
[----:B---3--:R-:W-:-:S13]  /*07a0*/  ISETP.GE.AND P0, PT, R3, R0, PT ;  /* 0x000000000300720c */ /* 0x008fda0003f06270 */
[----:B----45:R-:W-:Y:S05]  /*07b0*/  @!P0 BRA `(.L_x_10) ;  /* 0x0000006c00d88947 */ /* 0x030fea0003800000 */
[----:B------:R-:W-:-:S05]  /*07c0*/  IMAD.IADD R0, R3, 0x1, -R2 ;  /* 0x0000000103007824 */ /* 0x000fca00078e0a02 */
[----:B------:R-:W-:-:S13]  /*07d0*/  ISETP.GT.AND P0, PT, R0, 0x55, PT ;  /* 0x000000550000780c */ /* 0x000fda0003f04270 */
[----:B------:R-:W-:Y:S05]  /*07e0*/  @P0 BREAK.RELIABLE B2 ;  /* 0x0000000000020942 */ /* 0x000fea0003800100 */
        /* <DEDUP_REMOVED lines=12> */
.L_x_131:
[----:B-1----:R-:W1:Y:S01]  /*08b0*/  LDC.64 R28, c[0x0][0x388] ;  /* 0x0000e200ff1c7b82 */ /* 0x002e620000000a00 */
[C---:B------:R-:W-:Y:S01]  /*08c0*/  R2UR UR6, R40.reuse ;  /* 0x00000000280672ca */ /* 0x040fe200000e0000 */
[----:B------:R-:W-:Y:S01]  /*08d0*/  IMAD.SHL.U32 R3, R19, 0x4, RZ ;  /* 0x0000000413037824 */ /* 0x000fe200078e00ff */
[C---:B------:R-:W-:Y:S02]  /*08e0*/  R2UR UR7, R41.reuse ;  /* 0x00000000290772ca */ /* 0x040fe400000e0000 */
[C---:B------:R-:W-:Y:S02]  /*08f0*/  R2UR UR8, R40.reuse ;  /* 0x00000000280872ca */ /* 0x040fe400000e0000 */
[C---:B------:R-:W-:Y:S02]  /*0900*/  R2UR UR9, R41.reuse ;  /* 0x00000000290972ca */ /* 0x040fe400000e0000 */
[----:B------:R-:W-:Y:S02]  /*0910*/  R2UR UR10, R40 ;  /* 0x00000000280a72ca */ /* 0x000fe400000e0000 */
[----:B------:R-:W-:-:S02]  /*0920*/  R2UR UR11, R41 ;  /* 0x00000000290b72ca */ /* 0x000fc400000e0000 */
[----:B------:R-:W-:Y:S02]  /*0930*/  R2UR UR12, R40 ;  /* 0x00000000280c72ca */ /* 0x000fe400000e0000 */
[----:B------:R-:W-:Y:S01]  /*0940*/  R2UR UR13, R41 ;  /* 0x00000000290d72ca */ /* 0x000fe200000e0000 */
[----:B-1----:R-:W-:-:S08]  /*0950*/  IMAD.WIDE R28, R3, 0x4, R28 ;  /* 0x00000004031c7825 */ /* 0x002fd000078e021c */
[----:B--2---:R-:W2:Y:S04]  /*0960*/  LDG.E R2, desc[UR10][R30.64] ;  /* 0x0000000a1e027981 */ /* 0x004ea8000c1e1900 */
[----:B---3--:R-:W3:Y:S04]  /*0970*/  LDG.E R0, desc[UR6][R28.64] ;  /* 0x000000061c007981 */ /* 0x008ee8000c1e1900 */
[----:B------:R-:W3:Y:S04]  /*0980*/  LDG.E R3, desc[UR8][R28.64+0x4] ;  /* 0x000004081c037981 */ /* 0x000ee8000c1e1900 */
[----:B-----5:R-:W2:Y:S01]  /*0990*/  LDG.E R5, desc[UR12][R30.64+0x4] ;  /* 0x0000040c1e057981 */ /* 0x020ea2000c1e1900 */
[----:B------:R-:W-:Y:S01]  /*09a0*/  BSSY.RELIABLE B3, `(.L_x_12) ;  /* 0x00006d0000037945 */ /* 0x000fe20003800100 */
[----:B---3--:R-:W-:-:S05]  /*09b0*/  IMAD.IADD R3, R0, 0x1, R3 ;  /* 0x0000000100037824 */ /* 0x008fca00078e0203 */
[----:B--2---:R-:W-:-:S04]  /*09c0*/  IADD3 R2, PT, PT, R5, R2, -R3 ;  /* 0x0000000205027210 */ /* 0x004fc80007ffe803 */
[----:B------:R-:W-:-:S13]  /*09d0*/  ISETP.GT.AND P0, PT, R2, -0x29, PT ;  /* 0xffffffd70200780c */ /* 0x000fda0003f04270 */
[----:B----4-:R-:W-:Y:S05]  /*09e0*/  @P0 BRA `(.L_x_13) ;  /* 0x0000006c002c0947 */ /* 0x010fea0003800000 */
[----:B------:R-:W-:-:S13]  /*09f0*/  ISETP.GE.U32.AND P0, PT, R2, -0x3d, PT ;  /* 0xffffffc30200780c */ /* 0x000fda0003f06070 */
[----:B------:R-:W-:Y:S05]  /*0a00*/  @!P0 BREAK.RELIABLE B3 ;  /* 0x0000000000038942 */ /* 0x000fea0003800100 */
[----:B------:R-:W-:Y:S05]  /*0a10*/  @!P0 BRA `(.L_x_11) ;  /* 0x0000006c00388947 */ /* 0x000fea0003800000 */
[----:B------:R-:W-:Y:S02]  /*0a20*/  R2UR UR6, R40 ;  /* 0x00000000280672ca */ /* 0x000fe400000e0000 */
[----:B------:R-:W-:-:S13]  /*0a30*/  R2UR UR7, R41 ;  /* 0x00000000290772ca */ /* 0x000fda00000e0000 */
[----:B------:R-:W2:Y:S02]  /*0a40*/  LDG.E R0, desc[UR6][R34.64] ;  /* 0x0000000622007981 */ /* 0x000ea4000c1e1900 */
[----:B--2---:R-:W-:-:S05]  /*0a50*/  IMAD.IADD R0, R0, 0x1, -R3 ;  /* 0x0000000100007824 */ /* 0x004fca00078e0a03 */
[----:B------:R-:W-:-:S13]  /*0a60*/  ISETP.GT.AND P0, PT, R0, -0x7a, PT ;  /* 0xffffff860000780c */ /* 0x000fda0003f04270 */
[----:B------:R-:W-:Y:S05]  /*0a70*/  @P0 BRA `(.L_x_13) ;  /* 0x0000006c00080947 */ /* 0x000fea0003800000 */
        /* <DEDUP_REMOVED lines=14> */
.L_x_130:
[----:B-1----:R-:W1:Y:S01]  /*0b60*/  LDC.64 R26, c[0x0][0x388] ;  /* 0x0000e200ff1a7b82 */ /* 0x002e620000000a00 */
[C---:B------:R-:W-:Y:S01]  /*0b70*/  R2UR UR8, R40.reuse ;  /* 0x00000000280872ca */ /* 0x040fe200000e0000 */
[----:B------:R-:W-:Y:S01]  /*0b80*/  IMAD.SHL.U32 R3, R17, 0x4, RZ ;  /* 0x0000000411037824 */ /* 0x000fe200078e00ff */
[C---:B------:R-:W-:Y:S02]  /*0b90*/  R2UR UR9, R41.reuse ;  /* 0x00000000290972ca */ /* 0x040fe400000e0000 */
[C---:B------:R-:W-:Y:S02]  /*0ba0*/  R2UR UR10, R40.reuse ;  /* 0x00000000280a72ca */ /* 0x040fe400000e0000 */
[C---:B------:R-:W-:Y:S02]  /*0bb0*/  R2UR UR11, R41.reuse ;  /* 0x00000000290b72ca */ /* 0x040fe400000e0000 */
[----:B------:R-:W-:Y:S02]  /*0bc0*/  R2UR UR6, R40 ;  /* 0x00000000280672ca */ /* 0x000fe400000e0000 */
[----:B------:R-:W-:-:S09]  /*0bd0*/  R2UR UR7, R41 ;  /* 0x00000000290772ca */ /* 0x000fd200000e0000 */
[----:B--2--5:R-:W2:Y:S01]  /*0be0*/  LDG.E R12, desc[UR10][R28.64+0x4] ;  /* 0x0000040a1c0c7981 */ /* 0x024ea2000c1e1900 */
[----:B-1----:R-:W-:-:S03]  /*0bf0*/  IMAD.WIDE R26, R3, 0x4, R26 ;  /* 0x00000004031a7825 */ /* 0x002fc600078e021a */
[----:B------:R-:W2:Y:S04]  /*0c00*/  LDG.E R3, desc[UR8][R28.64] ;  /* 0x000000081c037981 */ /* 0x000ea8000c1e1900 */
[----:B---3--:R-:W3:Y:S01]  /*0c10*/  LDG.E R6, desc[UR6][R26.64] ;  /* 0x000000061a067981 */ /* 0x008ee2000c1e1900 */
[----:B------:R-:W-:Y:S01]  /*0c20*/  BSSY.RELIABLE B4, `(.L_x_15) ;  /* 0x00006a0000047945 */ /* 0x000fe20003800100 */
[----:B--2---:R-:W-:-:S05]  /*0c30*/  IMAD.IADD R3, R3, 0x1, R12 ;  /* 0x0000000103037824 */ /* 0x004fca00078e020c */
[----:B---3--:R-:W-:-:S13]  /*0c40*/  ISETP.GE.AND P0, PT, R6, R3, PT ;  /* 0x000000030600720c */ /* 0x008fda0003f06270 */
[----:B----4-:R-:W-:Y:S05]  /*0c50*/  @!P0 BRA `(.L_x_16) ;  /* 0x0000006800708947 */ /* 0x010fea0003800000 */
[----:B------:R-:W-:-:S05]  /*0c60*/  IMAD.IADD R0, R6, 0x1, -R3 ;  /* 0x0000000106007824 */ /* 0x000fca00078e0a03 */
[----:B------:R-:W-:-:S13]  /*0c70*/  ISETP.GT.AND P0, PT, R0, 0x14, PT ;  /* 0x000000140000780c */ /* 0x000fda0003f04270 */
[----:B------:R-:W-:Y:S05]  /*0c80*/  @P0 BREAK.RELIABLE B4 ;  /* 0x0000000000040942 */ /* 0x000fea0003800100 */
[----:B------:R-:W-:Y:S05]  /*0c90*/  @P0 BRA `(.L_x_14) ;  /* 0x0000006800780947 */ /* 0x000fea0003800000 */
[----:B------:R-:W-:Y:S02]  /*0ca0*/  R2UR UR6, R40 ;  /* 0x00000000280672ca */ /* 0x000fe400000e0000 */
[----:B------:R-:W-:-:S13]  /*0cb0*/  R2UR UR7, R41 ;  /* 0x00000000290772ca */ /* 0x000fda00000e0000 */
[----:B------:R-:W2:Y:S01]  /*0cc0*/  LDG.E R0, desc[UR6][R36.64+0x8] ;  /* 0x0000080624007981 */ /* 0x000ea2000c1e1900 */
[----:B------:R-:W-:Y:S04]  /*0cd0*/  BSSY.RECONVERGENT B5, `(.L_x_16) ;  /* 0x0000694000057945 */ /* 0x000fe80003800200 */
[----:B------:R-:W1:Y:S05]  /*0ce0*/  BMOV.32.CLEAR R16, B5 ;  /* 0x0000000005107355 */ /* 0x000e6a0000100000 */
[----:B--2---:R-:W-:-:S13]  /*0cf0*/  ISETP.NE.AND P0, PT, R0, RZ, PT ;  /* 0x000000ff0000720c */ /* 0x004fda0003f05270 */
[----:B-1----:R-:W-:Y:S05]  /*0d00*/  @!P0 BRA `(.L_x_17) ;  /* 0x00000068003c8947 */ /* 0x002fea0003800000 */
[----:B------:R-:W-:Y:S02]  /*0d10*/  R2UR UR6, R40 ;  /* 0x00000000280672ca */ /* 0x000fe400000e0000 */
[----:B------:R-:W-:-:S13]  /*0d20*/  R2UR UR7, R41 ;  /* 0x00000000290772ca */ /* 0x000fda00000e0000 */
[----:B------:R-:W2:Y:S02]  /*0d30*/  LDG.E R0, desc[UR6][R34.64+0x8] ;  /* 0x0000080622007981 */ /* 0x000ea4000c1e1900 */
[----:B--2---:R-:W-:-:S13]  /*0d40*/  ISETP.NE.AND P0, PT, R0, RZ, PT ;  /* 0x000000ff0000720c */ /* 0x004fda0003f05270 */
[----:B------:R-:W-:Y:S05]  /*0d50*/  @!P0 BRA `(.L_x_17) ;  /* 0x0000006800288947 */ /* 0x000fea0003800000 */
        /* <DEDUP_REMOVED lines=20> */
[C---:B------:R-:W-:Y:S01]  /*0ea0*/  R2UR UR8, R40.reuse ;  /* 0x00000000280872ca */ /* 0x040fe200000e0000 */
[----:B------:R-:W1:Y:S01]  /*0eb0*/  LDCU UR4, c[0x0][0x448] ;  /* 0x00008900ff0477ac */ /* 0x000e620008000800 */
[C---:B------:R-:W-:Y:S02]  /*0ec0*/  R2UR UR9, R41.reuse ;  /* 0x00000000290972ca */ /* 0x040fe400000e0000 */
[----:B------:R-:W-:Y:S02]  /*0ed0*/  R2UR UR6, R40 ;  /* 0x00000000280672ca */ /* 0x000fe400000e0000 */
[----:B------:R-:W-:-:S09]  /*0ee0*/  R2UR UR7, R41 ;  /* 0x00000000290772ca */ /* 0x000fd200000e0000 */
[----:B------:R-:W2:Y:S04]  /*0ef0*/  LDG.E R0, desc[UR8][R36.64+0x4] ;  /* 0x0000040824007981 */ /* 0x000ea8000c1e1900 */
[----:B------:R-:W1:Y:S01]  /*0f00*/  LDG.E R5, desc[UR6][R36.64] ;  /* 0x0000000624057981 */ /* 0x000e62000c1e1900 */
[----:B------:R-:W-:Y:S05]  /*0f10*/  BMOV.32.CLEAR RZ, B5 ;  /* 0x0000000005ff7355 */ /* 0x000fea0000100000 */
[----:B------:R-:W-:Y:S01]  /*0f20*/  BSSY.RECONVERGENT B5, `(.L_x_18) ;  /* 0x0000086000057945 */ /* 0x000fe20003800200 */
[----:B------:R-:W-:Y:S01]  /*0f30*/  IMAD.MOV.U32 R3, RZ, RZ, RZ ;  /* 0x000000ffff037224 */ /* 0x000fe200078e00ff */
[----:B--2---:R-:W-:Y:S01]  /*0f40*/  ISETP.GE.AND P0, PT, R0, 0x1, PT ;  /* 0x000000010000780c */ /* 0x004fe20003f06270 */
[----:B-1----:R-:W-:-:S12]  /*0f50*/  VIADD R2, R5, -UR4 ;  /* 0x8000000405027c36 */ /* 0x002fd80008000000 */
[----:B------:R-:W-:Y:S05]  /*0f60*/  @!P0 BRA `(.L_x_19) ;  /* 0x0000000800048947 */ /* 0x000fea0003800000 */
[C---:B------:R-:W-:Y:S01]  /*0f70*/  ISETP.GE.U32.AND P0, PT, R0.reuse, 0x4, PT ;  /* 0x000000040000780c */ /* 0x040fe20003f06070 */
[----:B------:R-:W-:Y:S01]  /*0f80*/  BSSY.RECONVERGENT B6, `(.L_x_20) ;  /* 0x0000048000067945 */ /* 0x000fe20003800200 */
[----:B------:R-:W-:Y:S01]  /*0f90*/  LOP3.LUT R45, R0, 0x3, RZ, 0xc0, !PT ;  /* 0x00000003002d7812 */ /* 0x000fe200078ec0ff */
[----:B------:R-:W-:Y:S02]  /*0fa0*/  IMAD.MOV.U32 R3, RZ, RZ, RZ ;  /* 0x000000ffff037224 */ /* 0x000fe400078e00ff */
[----:B------:R-:W-:Y:S01]  /*0fb0*/  IMAD.MOV.U32 R7, RZ, RZ, RZ ;  /* 0x000000ffff077224 */ /* 0x000fe200078e00ff */
[----:B------:R-:W-:-:S07]  /*0fc0*/  ISETP.NE.AND P4, PT, R45, RZ, PT ;  /* 0x000000ff2d00720c */ /* 0x000fce0003f85270 */
[----:B------:R-:W-:Y:S06]  /*0fd0*/  @!P0 BRA `(.L_x_21) ;  /* 0x0000000400088947 */ /* 0x000fec0003800000 */
[----:B------:R-:W-:Y:S01]  /*0fe0*/  LOP3.LUT R7, R0, 0x7ffffffc, RZ, 0xc0, !PT ;  /* 0x7ffffffc00077812 */ /* 0x000fe200078ec0ff */
[----:B------:R-:W-:Y:S02]  /*0ff0*/  IMAD.MOV.U32 R3, RZ, RZ, RZ ;  /* 0x000000ffff037224 */ /* 0x000fe400078e00ff */
[----:B------:R-:W-:Y:S02]  /*1000*/  IMAD.MOV.U32 R4, RZ, RZ, R2 ;  /* 0x000000ffff047224 */ /* 0x000fe400078e0002 */
[----:B------:R-:W-:-:S07]  /*1010*/  IMAD.MOV R46, RZ, RZ, -R7 ;  /* 0x000000ffff2e7224 */ /* 0x000fce00078e0a07 */
.L_x_22:
[----:B------:R-:W1:Y:S01]  /*1020*/  LDCU.64 UR6, c[0x0][0x440] ;  /* 0x00008800ff0677ac */ /* 0x000e620008000a00 */
[C---:B------:R-:W-:Y:S02]  /*1030*/  R2UR UR10, R40.reuse ;  /* 0x00000000280a72ca */ /* 0x040fe400000e0000 */
[C---:B------:R-:W-:Y:S02]  /*1040*/  R2UR UR11, R41.reuse ;  /* 0x00000000290b72ca */ /* 0x040fe400000e0000 */
[C---:B------:R-:W-:Y:S02]  /*1050*/  R2UR UR8, R40.reuse ;  /* 0x00000000280872ca */ /* 0x040fe400000e0000 */
[C---:B------:R-:W-:Y:S02]  /*1060*/  R2UR UR9, R41.reuse ;  /* 0x00000000290972ca */ /* 0x040fe400000e0000 */
[----:B------:R-:W-:Y:S02]  /*1070*/  R2UR UR12, R40 ;  /* 0x00000000280c72ca */ /* 0x000fe400000e0000 */
[----:B------:R-:W-:-:S02]  /*1080*/  R2UR UR13, R41 ;  /* 0x00000000290d72ca */ /* 0x000fc400000e0000 */
[----:B-1----:R-:W-:Y:S02]  /*1090*/  IADD3 R8, P0, PT, R4, UR6, RZ ;  /* 0x0000000604087c10 */ /* 0x002fe4000ff1e0ff */
[----:B------:R-:W-:Y:S02]  /*10a0*/  R2UR UR6, R40 ;  /* 0x00000000280672ca */ /* 0x000fe400000e0000 */
[----:B------:R-:W-:Y:S02]  /*10b0*/  LEA.HI.X.SX32 R9, R4, UR7, 0x1, P0 ;  /* 0x0000000704097c11 */ /* 0x000fe400080f0eff */
[----:B------:R-:W-:-:S03]  /*10c0*/  R2UR UR7, R41 ;  /* 0x00000000290772ca */ /* 0x000fc600000e0000 */
[----:B------:R-:W2:Y:S04]  /*10d0*/  LDG.E.U8 R42, desc[UR10][R8.64+0x1] ;  /* 0x0000010a082a7981 */ /* 0x000ea8000c1e1100 */
[----:B------:R-:W3:Y:S04]  /*10e0*/  LDG.E.U8 R47, desc[UR8][R8.64] ;  /* 0x00000008082f7981 */ /* 0x000ee8000c1e1100 */
[----:B------:R-:W4:Y:S04]  /*10f0*/  LDG.E.U8 R44, desc[UR12][R8.64+0x3] ;  /* 0x0000030c082c7981 */ /* 0x000f28000c1e1100 */
[----:B------:R-:W5:Y:S01]  /*1100*/  LDG.E.U8 R43, desc[UR6][R8.64+0x2] ;  /* 0x00000206082b7981 */ /* 0x000f62000c1e1100 */
[----:B------:R-:W-:-:S02]  /*1110*/  IMAD.MOV.U32 R25, RZ, RZ, 0x1 ;  /* 0x00000001ff197424 */ /* 0x000fc400078e00ff */
[----:B------:R-:W-:Y:S02]  /*1120*/  VIADD R46, R46, 0x4 ;  /* 0x000000042e2e7836 */ /* 0x000fe40000000000 */
[----:B------:R-:W-:Y:S02]  /*1130*/  VIADD R4, R4, 0x4 ;  /* 0x0000000404047836 */ /* 0x000fe40000000000 */
[----:B--2---:R-:W-:Y:S02]  /*1140*/  VIADD R11, R42, 0xffffffbd ;  /* 0xffffffbd2a0b7836 */ /* 0x004fe40000000000 */
[----:B---3--:R-:W-:-:S03]  /*1150*/  VIADD R10, R47, 0xffffffbd ;  /* 0xffffffbd2f0a7836 */ /* 0x008fc60000000000 */
[----:B------:R-:W-:-:S04]  /*1160*/  LOP3.LUT R14, R11, 0xffff, RZ, 0xc0, !PT ;  /* 0x0000ffff0b0e7812 */ /* 0x000fc800078ec0ff */
[-C--:B------:R-:W-:Y:S02]  /*1170*/  SHF.L.U32 R15, R25, R14.reuse, RZ ;  /* 0x0000000e190f7219 */ /* 0x080fe400000006ff */
[----:B------:R-:W-:Y:S01]  /*1180*/  LOP3.LUT R13, R10, 0xffff, RZ, 0xc0, !PT ;  /* 0x0000ffff0a0d7812 */ /* 0x000fe200078ec0ff */
[----:B-----5:R-:W-:Y:S01]  /*1190*/  VIADD R10, R43, 0xffffffbd ;  /* 0xffffffbd2b0a7836 */ /* 0x020fe20000000000 */
[----:B------:R-:W-:Y:S01]  /*11a0*/  LOP3.LUT P1, RZ, R15, 0x11, RZ, 0xc0, !PT ;  /* 0x000000110fff7812 */ /* 0x000fe2000782c0ff */
[----:B----4-:R-:W-:Y:S01]  /*11b0*/  VIADD R11, R44, 0xffffffbd ;  /* 0xffffffbd2c0b7836 */ /* 0x010fe20000000000 */
[C---:B------:R-:W-:Y:S02]  /*11c0*/  SHF.L.U64.HI R15, R25.reuse, R14, RZ ;  /* 0x0000000e190f7219 */ /* 0x040fe400000102ff */
[----:B------:R-:W-:Y:S02]  /*11d0*/  SHF.L.U32 R24, R25, R13, RZ ;  /* 0x0000000d19187219 */ /* 0x000fe400000006ff */
[----:B------:R-:W-:-:S02]  /*11e0*/  LOP3.LUT R10, R10, 0xffff, RZ, 0xc0, !PT ;  /* 0x0000ffff0a0a7812 */ /* 0x000fc400078ec0ff */
[----:B------:R-:W-:Y:S02]  /*11f0*/  LOP3.LUT R11, R11, 0xffff, RZ, 0xc0, !PT ;  /* 0x0000ffff0b0b7812 */ /* 0x000fe400078ec0ff */
[----:B------:R-:W-:Y:S02]  /*1200*/  LOP3.LUT P1, RZ, R15, 0x1, RZ, 0xc0, P1 ;  /* 0x000000010fff7812 */ /* 0x000fe4000082c0ff */
[----:B------:R-:W-:Y:S02]  /*1210*/  LOP3.LUT P0, RZ, R24, 0x11, RZ, 0xc0, !PT ;  /* 0x0000001118ff7812 */ /* 0x000fe4000780c0ff */
[C---:B------:R-:W-:Y:S02]  /*1220*/  SHF.L.U32 R9, R25.reuse, R10, RZ ;  /* 0x0000000a19097219 */ /* 0x040fe400000006ff */
[C---:B------:R-:W-:Y:S02]  /*1230*/  SHF.L.U64.HI R24, R25.reuse, R13, RZ ;  /* 0x0000000d19187219 */ /* 0x040fe400000102ff */
[----:B------:R-:W-:-:S02]  /*1240*/  SHF.L.U32 R8, R25, R11, RZ ;  /* 0x0000000b19087219 */ /* 0x000fc400000006ff */
[----:B------:R-:W-:Y:S02]  /*1250*/  ISETP.LE.U32.AND P1, PT, R14, 0x20, P1 ;  /* 0x000000200e00780c */ /* 0x000fe40000f23070 */
[----:B------:R-:W-:Y:S02]  /*1260*/  LOP3.LUT P3, RZ, R9, 0x11, RZ, 0xc0, !PT ;  /* 0x0000001109ff7812 */ /* 0x000fe4000786c0ff */
[----:B------:R-:W-:Y:S02]  /*1270*/  LOP3.LUT P0, RZ, R24, 0x1, RZ, 0xc0, P0 ;  /* 0x0000000118ff7812 */ /* 0x000fe4000000c0ff */
[----:B------:R-:W-:Y:S02]  /*1280*/  LOP3.LUT P2, RZ, R8, 0x11, RZ, 0xc0, !PT ;  /* 0x0000001108ff7812 */ /* 0x000fe4000784c0ff */
[C---:B------:R-:W-:Y:S02]  /*1290*/  SHF.L.U64.HI R9, R25.reuse, R10, RZ ;  /* 0x0000000a19097219 */ /* 0x040fe400000102ff */
[----:B------:R-:W-:-:S02]  /*12a0*/  SHF.L.U64.HI R8, R25, R11, RZ ;  /* 0x0000000b19087219 */ /* 0x000fc400000102ff */
[----:B------:R-:W-:Y:S02]  /*12b0*/  ISETP.LE.U32.AND P0, PT, R13, 0x20, P0 ;  /* 0x000000200d00780c */ /* 0x000fe40000703070 */
[----:B------:R-:W-:Y:S02]  /*12c0*/  LOP3.LUT P3, RZ, R9, 0x1, RZ, 0xc0, P3 ;  /* 0x0000000109ff7812 */ /* 0x000fe4000186c0ff */
[----:B------:R-:W-:Y:S02]  /*12d0*/  LOP3.LUT P5, RZ, R8, 0x1, RZ, 0xc0, P2 ;  /* 0x0000000108ff7812 */ /* 0x000fe400010ac0ff */
[----:B------:R-:W-:Y:S02]  /*12e0*/  ISETP.LE.U32.AND P2, PT, R10, 0x20, P3 ;  /* 0x000000200a00780c */ /* 0x000fe40001f43070 */
[----:B------:R-:W-:Y:S02]  /*12f0*/  ISETP.LE.U32.AND P3, PT, R11, 0x20, P5 ;  /* 0x000000200b00780c */ /* 0x000fe40002f63070 */
[----:B------:R-:W-:Y:S01]  /*1300*/  @!P1 ISETP.NE.AND P5, PT, R42, 0x67, PT ;  /* 0x000000672a00980c */ /* 0x000fe20003fa5270 */
[----:B------:R-:W-:-:S03]  /*1310*/  IMAD.MOV.U32 R9, RZ, RZ, 0x1 ;  /* 0x00000001ff097424 */ /* 0x000fc600078e00ff */
[----:B------:R-:W-:Y:S02]  /*1320*/  @!P1 SEL R9, RZ, 0x1, P5 ;  /* 0x00000001ff099807 */ /* 0x000fe40002800000 */
[----:B------:R-:W-:Y:S02]  /*1330*/  ISETP.NE.AND P1, PT, R46, RZ, PT ;  /* 0x000000ff2e00720c */ /* 0x000fe40003f25270 */
[----:B------:R-:W-:Y:S01]  /*1340*/  @!P0 ISETP.NE.AND P6, PT, R47, 0x67, PT ;  /* 0x000000672f00880c */ /* 0x000fe20003fc5270 */
[----:B------:R-:W-:-:S03]  /*1350*/  IMAD.MOV.U32 R8, RZ, RZ, 0x1 ;  /* 0x00000001ff087424 */ /* 0x000fc600078e00ff */
[----:B------:R-:W-:Y:S02]  /*1360*/  @!P0 SEL R8, RZ, 0x1, P6 ;  /* 0x00000001ff088807 */ /* 0x000fe40003000000 */
[----:B------:R-:W-:Y:S02]  /*1370*/  @!P2 ISETP.NE.AND P6, PT, R43, 0x67, PT ;  /* 0x000000672b00a80c */ /* 0x000fe40003fc5270 */
[----:B------:R-:W-:Y:S01]  /*1380*/  @!P3 ISETP.NE.AND P0, PT, R44, 0x67, PT ;  /* 0x000000672c00b80c */ /* 0x000fe20003f05270 */
[----:B------:R-:W-:Y:S01]  /*1390*/  IMAD.MOV.U32 R10, RZ, RZ, 0x1 ;  /* 0x00000001ff0a7424 */ /* 0x000fe200078e00ff */
[----:B------:R-:W-:Y:S01]  /*13a0*/  IADD3 R3, PT, PT, R9, R8, R3 ;  /* 0x0000000809037210 */ /* 0x000fe20007ffe003 */
[----:B------:R-:W-:Y:S01]  /*13b0*/  IMAD.MOV.U32 R11, RZ, RZ, 0x1 ;  /* 0x00000001ff0b7424 */ /* 0x000fe200078e00ff */
[----:B------:R-:W-:Y:S02]  /*13c0*/  @!P2 SEL R10, RZ, 0x1, P6 ;  /* 0x00000001ff0aa807 */ /* 0x000fe40003000000 */
[----:B------:R-:W-:-:S04]  /*13d0*/  @!P3 SEL R11, RZ, 0x1, P0 ;  /* 0x00000001ff0bb807 */ /* 0x000fc80000000000 */
[----:B------:R-:W-:Y:S01]  /*13e0*/  IADD3 R3, PT, PT, R11, R10, R3 ;  /* 0x0000000a0b037210 */ /* 0x000fe20007ffe003 */
[----:B------:R-:W-:Y:S06]  /*13f0*/  @P1 BRA `(.L_x_22) ;  /* 0xfffffffc00081947 */ /* 0x000fec000383ffff */
.L_x_21:
[----:B------:R-:W-:Y:S05]  /*1400*/  BSYNC.RECONVERGENT B6 ;  /* 0x0000000000067941 */ /* 0x000fea0003800200 */
.L_x_20:
[----:B------:R-:W-:Y:S04]  /*1410*/  BSSY.RECONVERGENT B6, `(.L_x_23) ;  /* 0x0000035000067945 */ /* 0x000fe80003800200 */
[----:B------:R-:W-:Y:S05]  /*1420*/  @!P4 BRA `(.L_x_24) ;  /* 0x0000000000ccc947 */ /* 0x000fea0003800000 */
[----:B------:R-:W1:Y:S01]  /*1430*/  LDCU.64 UR6, c[0x0][0x440] ;  /* 0x00008800ff0677ac */ /* 0x000e620008000a00 */
[----:B------:R-:W-:Y:S01]  /*1440*/  IMAD.IADD R7, R2, 0x1, R7 ;  /* 0x0000000102077824 */ /* 0x000fe200078e0207 */
[----:B------:R-:W-:Y:S02]  /*1450*/  R2UR UR8, R40 ;  /* 0x00000000280872ca */ /* 0x000fe400000e0000 */
[----:B------:R-:W-:Y:S02]  /*1460*/  R2UR UR9, R41 ;  /* 0x00000000290972ca */ /* 0x000fe400000e0000 */
[----:B-1----:R-:W-:-:S04]  /*1470*/  IADD3 R8, P0, PT, R7, UR6, RZ ;  /* 0x0000000607087c10 */ /* 0x002fc8000ff1e0ff */
[----:B------:R-:W-:-:S07]  /*1480*/  LEA.HI.X.SX32 R9, R7, UR7, 0x1, P0 ;  /* 0x0000000707097c11 */ /* 0x000fce00080f0eff */
[----:B------:R-:W2:Y:S01]  /*1490*/  LDG.E.U8 R13, desc[UR8][R8.64] ;  /* 0x00000008080d7981 */ /* 0x000ea2000c1e1100 */
[----:B------:R-:W-:Y:S01]  /*14a0*/  IMAD.MOV.U32 R11, RZ, RZ, 0x1 ;  /* 0x00000001ff0b7424 */ /* 0x000fe200078e00ff */
[----:B------:R-:W-:Y:S01]  /*14b0*/  ISETP.NE.AND P2, PT, R45, 0x1, PT ;  /* 0x000000012d00780c */ /* 0x000fe20003f45270 */
[----:B--2---:R-:W-:-:S05]  /*14c0*/  VIADD R4, R13, 0xffffffbd ;  /* 0xffffffbd0d047836 */ /* 0x004fca0000000000 */
[----:B------:R-:W-:-:S04]  /*14d0*/  LOP3.LUT R4, R4, 0xffff, RZ, 0xc0, !PT ;  /* 0x0000ffff04047812 */ /* 0x000fc800078ec0ff */
[CC--:B------:R-:W-:Y:S02]  /*14e0*/  SHF.L.U32 R7, R11.reuse, R4.reuse, RZ ;  /* 0x000000040b077219 */ /* 0x0c0fe400000006ff */
[----:B------:R-:W-:Y:S02]  /*14f0*/  SHF.L.U64.HI R10, R11, R4, RZ ;  /* 0x000000040b0a7219 */ /* 0x000fe400000102ff */
[----:B------:R-:W-:-:S04]  /*1500*/  LOP3.LUT P0, RZ, R7, 0x11, RZ, 0xc0, !PT ;  /* 0x0000001107ff7812 */ /* 0x000fc8000780c0ff */
[----:B------:R-:W-:-:S04]  /*1510*/  LOP3.LUT P0, RZ, R10, 0x1, RZ, 0xc0, P0 ;  /* 0x000000010aff7812 */ /* 0x000fc8000000c0ff */
[----:B------:R-:W-:Y:S01]  /*1520*/  ISETP.LE.U32.AND P0, PT, R4, 0x20, P0 ;  /* 0x000000200400780c */ /* 0x000fe20000703070 */
[----:B------:R-:W-:-:S12]  /*1530*/  IMAD.MOV.U32 R4, RZ, RZ, 0x1 ;  /* 0x00000001ff047424 */ /* 0x000fd800078e00ff */
[----:B------:R-:W-:-:S04]  /*1540*/  @!P0 ISETP.NE.AND P1, PT, R13, 0x67, PT ;  /* 0x000000670d00880c */ /* 0x000fc80003f25270 */
[----:B------:R-:W-:-:S05]  /*1550*/  @!P0 SEL R4, RZ, 0x1, P1 ;  /* 0x00000001ff048807 */ /* 0x000fca0000800000 */
[----:B------:R-:W-:Y:S01]  /*1560*/  IMAD.IADD R3, R3, 0x1, R4 ;  /* 0x0000000103037824 */ /* 0x000fe200078e0204 */
[----:B------:R-:W-:Y:S06]  /*1570*/  @!P2 BRA `(.L_x_24) ;  /* 0x000000000078a947 */ /* 0x000fec0003800000 */
[----:B------:R-:W-:Y:S02]  /*1580*/  R2UR UR6, R40 ;  /* 0x00000000280672ca */ /* 0x000fe400000e0000 */
[----:B------:R-:W-:-:S13]  /*1590*/  R2UR UR7, R41 ;  /* 0x00000000290772ca */ /* 0x000fda00000e0000 */
[----:B------:R-:W2:Y:S01]  /*15a0*/  LDG.E.U8 R13, desc[UR6][R8.64+0x1] ;  /* 0x00000106080d7981 */ /* 0x000ea2000c1e1100 */
        /* <DEDUP_REMOVED lines=15> */
[----:B------:R-:W2:Y:S02]  /*16a0*/  LDG.E.U8 R8, desc[UR6][R8.64+0x2] ;  /* 0x0000020608087981 */ /* 0x000ea4000c1e1100 */
        /* <DEDUP_REMOVED lines=10> */
[----:B------:R-:W-:-:S07]  /*1750*/  IMAD.IADD R3, R3, 0x1, R4 ;  /* 0x0000000103037824 */ /* 0x000fce00078e0204 */
.L_x_24:
[----:B------:R-:W-:Y:S05]  /*1760*/  BSYNC.RECONVERGENT B6 ;  /* 0x0000000000067941 */ /* 0x000fea0003800200 */
.L_x_23:
[----:B------:R-:W-:-:S07]  /*1770*/  I2FP.F32.U32 R3, R3 ;  /* 0x0000000300037245 */ /* 0x000fce0000201000 */
.L_x_19:
[----:B------:R-:W-:Y:S05]  /*1780*/  BSYNC.RECONVERGENT B5 ;  /* 0x0000000000057941 */ /* 0x000fea0003800200 */
.L_x_18:
[----:B------:R-:W-:Y:S01]  /*1790*/  I2FP.F32.S32 R8, R0 ;  /* 0x0000000000087245 */ /* 0x000fe20000201400 */
[----:B------:R-:W-:Y:S03]  /*17a0*/  BSSY.RECONVERGENT B7, `(.L_x_25) ;  /* 0x0000010000077945 */ /* 0x000fe60003800200 */
[----:B------:R-:W1:Y:S08]  /*17b0*/  MUFU.RCP R7, R8 ;  /* 0x0000000800077308 */ /* 0x000e700000001000 */
[----:B------:R-:W2:Y:S01]  /*17c0*/  FCHK P0, R3, R8 ;  /* 0x0000000803007302 */ /* 0x000ea20000000000 */
[----:B-1----:R-:W-:-:S04]  /*17d0*/  FFMA R0, -R8, R7, 1 ;  /* 0x3f80000008007423 */ /* 0x002fc80000000107 */
[----:B------:R-:W-:-:S04]  /*17e0*/  FFMA R0, R7, R0, R7 ;  /* 0x0000000007007223 */ /* 0x000fc80000000007 */
[----:B------:R-:W-:-:S04]  /*17f0*/  FFMA R7, R0, R3, RZ ;  /* 0x0000000300077223 */ /* 0x000fc800000000ff */
[----:B------:R-:W-:-:S04]  /*1800*/  FFMA R4, -R8, R7, R3 ;  /* 0x0000000708047223 */ /* 0x000fc80000000103 */
[----:B------:R-:W-:Y:S01]  /*1810*/  FFMA R4, R0, R4, R7 ;  /* 0x0000000400047223 */ /* 0x000fe20000000007 */
[----:B--2---:R-:W-:Y:S06]  /*1820*/  @!P0 BRA `(.L_x_26) ;  /* 0x00000000001c8947 */ /* 0x004fec0003800000 */
[----:B------:R-:W-:Y:S01]  /*1830*/  IMAD.MOV.U32 R0, RZ, RZ, R3 ;  /* 0x000000ffff007224 */ /* 0x000fe200078e0003 */
[----:B------:R-:W-:Y:S05]  /*1840*/  BMOV.32.CLEAR RZ, B5 ;  /* 0x0000000005ff7355 */ /* 0x000fea0000100000 */
[----:B------:R-:W-:Y:S05]  /*1850*/  BMOV.32.CLEAR RZ, B11 ;  /* 0x000000000bff7355 */ /* 0x000fea0000100000 */
[----:B------:R-:W-:Y:S01]  /*1860*/  IMAD.MOV.U32 R3, RZ, RZ, R8 ;  /* 0x000000ffff037224 */ /* 0x000fe200078e0008 */
[----:B------:R-:W-:-:S07]  /*1870*/  MOV R8, 0x1890 ;  /* 0x0000189000087802 */ /* 0x000fce0000000f00 */
[----:B0-----:R-:W-:Y:S05]  /*1880*/  CALL.REL.NOINC `($__internal_0_$__cuda_sm3x_div_rn_noftz_f32_slowpath) ;  /* 0x00000060007c7944 */ /* 0x001fea0003c00000 */
[----:B------:R-:W-:-:S07]  /*1890*/  IMAD.MOV.U32 R4, RZ, RZ, R0 ;  /* 0x000000ffff047224 */ /* 0x000fce00078e0000 */
.L_x_26:
[----:B------:R-:W-:Y:S05]  /*18a0*/  BSYNC.RECONVERGENT B7 ;  /* 0x0000000000077941 */ /* 0x000fea0003800200 */
.L_x_25:
[----:B------:R-:W-:Y:S02]  /*18b0*/  R2UR UR6, R40 ;  /* 0x00000000280672ca */ /* 0x000fe400000e0000 */
[----:B------:R-:W-:-:S13]  /*18c0*/  R2UR UR7, R41 ;  /* 0x00000000290772ca */ /* 0x000fda00000e0000 */
[----:B------:R-:W2:Y:S01]  /*18d0*/  LDG.E R3, desc[UR6][R26.64+0x4] ;  /* 0x000004061a037981 */ /* 0x000ea2000c1e1900 */
[----:B------:R-:W-:Y:S05]  /*18e0*/  BMOV.32.CLEAR RZ, B5 ;  /* 0x0000000005ff7355 */ /* 0x000fea0000100000 */
[----:B------:R-:W-:Y:S01]  /*18f0*/  BSSY.RECONVERGENT B5, `(.L_x_27) ;  /* 0x0000087000057945 */ /* 0x000fe20003800200 */
[----:B--2---:R-:W-:Y:S02]  /*1900*/  IMAD.IADD R6, R6, 0x1, R3 ;  /* 0x0000000106067824 */ /* 0x004fe400078e0203 */
[----:B------:R-:W-:Y:S02]  /*1910*/  IMAD.MOV.U32 R3, RZ, RZ, RZ ;  /* 0x000000ffff037224 */ /* 0x000fe400078e00ff */
[----:B------:R-:W-:-:S05]  /*1920*/  IMAD.IADD R0, R6, 0x1, -R5 ;  /* 0x0000000106007824 */ /* 0x000fca00078e0a05 */
[----:B------:R-:W-:-:S13]  /*1930*/  ISETP.GE.AND P0, PT, R0, 0x1, PT ;  /* 0x000000010000780c */ /* 0x000fda0003f06270 */
[----:B------:R-:W-:Y:S05]  /*1940*/  @!P0 BRA `(.L_x_28) ;  /* 0x0000000800048947 */ /* 0x000fea0003800000 */
[----:B------:R-:W-:Y:S01]  /*1950*/  IMAD.IADD R5, R5, 0x1, -R6 ;  /* 0x0000000105057824 */ /* 0x000fe200078e0a06 */
[----:B------:R-:W-:Y:S01]  /*1960*/  LOP3.LUT R43, R0, 0x3, RZ, 0xc0, !PT ;  /* 0x00000003002b7812 */ /* 0x000fe200078ec0ff */
[----:B------:R-:W-:Y:S01]  /*1970*/  BSSY.RECONVERGENT B6, `(.L_x_29) ;  /* 0x0000047000067945 */ /* 0x000fe20003800200 */
[----:B------:R-:W-:Y:S02]  /*1980*/  IMAD.MOV.U32 R3, RZ, RZ, RZ ;  /* 0x000000ffff037224 */ /* 0x000fe400078e00ff */
[----:B------:R-:W-:Y:S01]  /*1990*/  ISETP.GT.U32.AND P0, PT, R5, -0x4, PT ;  /* 0xfffffffc0500780c */ /* 0x000fe20003f04070 */
[----:B------:R-:W-:Y:S01]  /*19a0*/  IMAD.MOV.U32 R5, RZ, RZ, RZ ;  /* 0x000000ffff057224 */ /* 0x000fe200078e00ff */
[----:B------:R-:W-:-:S11]  /*19b0*/  ISETP.NE.AND P4, PT, R43, RZ, PT ;  /* 0x000000ff2b00720c */ /* 0x000fd60003f85270 */
[----:B------:R-:W-:Y:S05]  /*19c0*/  @P0 BRA `(.L_x_30) ;  /* 0x0000000400040947 */ /* 0x000fea0003800000 */
[----:B------:R-:W-:Y:S01]  /*19d0*/  LOP3.LUT R5, R0, 0x7ffffffc, RZ, 0xc0, !PT ;  /* 0x7ffffffc00057812 */ /* 0x000fe200078ec0ff */
[----:B------:R-:W-:Y:S02]  /*19e0*/  IMAD.MOV.U32 R3, RZ, RZ, RZ ;  /* 0x000000ffff037224 */ /* 0x000fe400078e00ff */
[----:B------:R-:W-:-:S07]  /*19f0*/  IMAD.MOV.U32 R8, RZ, RZ, RZ ;  /* 0x000000ffff087224 */ /* 0x000fce00078e00ff */
.L_x_31:
[----:B------:R-:W1:Y:S01]  /*1a00*/  LDCU.64 UR6, c[0x0][0x440] ;  /* 0x00008800ff0677ac */ /* 0x000e620008000a00 */
[----:B------:R-:W-:Y:S01]  /*1a10*/  IMAD.IADD R7, R2, 0x1, R8 ;  /* 0x0000000102077824 */ /* 0x000fe200078e0208 */
[C---:B------:R-:W-:Y:S02]  /*1a20*/  R2UR UR10, R40.reuse ;  /* 0x00000000280a72ca */ /* 0x040fe400000e0000 */
[C---:B------:R-:W-:Y:S02]  /*1a30*/  R2UR UR11, R41.reuse ;  /* 0x00000000290b72ca */ /* 0x040fe400000e0000 */
[C---:B------:R-:W-:Y:S02]  /*1a40*/  R2UR UR8, R40.reuse ;  /* 0x00000000280872ca */ /* 0x040fe400000e0000 */
[----:B------:R-:W-:Y:S02]  /*1a50*/  R2UR UR9, R41 ;  /* 0x00000000290972ca */ /* 0x000fe400000e0000 */
[----:B------:R-:W-:-:S02]  /*1a60*/  R2UR UR12, R40 ;  /* 0x00000000280c72ca */ /* 0x000fc400000e0000 */
[----:B------:R-:W-:Y:S02]  /*1a70*/  R2UR UR13, R41 ;  /* 0x00000000290d72ca */ /* 0x000fe400000e0000 */
[C---:B-1----:R-:W-:Y:S02]  /*1a80*/  IADD3 R6, P0, PT, R7.reuse, UR6, RZ ;  /* 0x0000000607067c10 */ /* 0x042fe4000ff1e0ff */
        /* <DEDUP_REMOVED lines=40> */
[----:B------:R-:W-:Y:S02]  /*1d10*/  ISETP.NE.AND P1, PT, R8, R5, PT ;  /* 0x000000050800720c */ /* 0x000fe40003f25270 */
        /* <DEDUP_REMOVED lines=12> */
.L_x_30:
[----:B------:R-:W-:Y:S05]  /*1de0*/  BSYNC.RECONVERGENT B6 ;  /* 0x0000000000067941 */ /* 0x000fea0003800200 */
.L_x_29:
        /* <DEDUP_REMOVED lines=53> */
.L_x_33:
[----:B------:R-:W-:Y:S05]  /*2140*/  BSYNC.RECONVERGENT B6 ;  /* 0x0000000000067941 */ /* 0x000fea0003800200 */
.L_x_32:
[----:B------:R-:W-:-:S07]  /*2150*/  I2FP.F32.U32 R3, R3 ;  /* 0x0000000300037245 */ /* 0x000fce0000201000 */
.L_x_28:
[----:B------:R-:W-:Y:S05]  /*2160*/  BSYNC.RECONVERGENT B5 ;  /* 0x0000000000057941 */ /* 0x000fea0003800200 */
.L_x_27:
        /* <DEDUP_REMOVED lines=10> */
[----:B------:R-:W-:Y:S05]  /*2210*/  BMOV.32.CLEAR RZ, B5 ;  /* 0x0000000005ff7355 */ /* 0x000fea0000100000 */
[----:B------:R-:W-:Y:S05]  /*2220*/  BMOV.32.CLEAR RZ, B11 ;  /* 0x000000000bff7355 */ /* 0x000fea0000100000 */
[----:B------:R-:W-:Y:S01]  /*2230*/  IMAD.MOV.U32 R0, RZ, RZ, R3 ;  /* 0x000000ffff007224 */ /* 0x000fe200078e0003 */
[----:B------:R-:W-:Y:S01]  /*2240*/  MOV R8, 0x2270 ;  /* 0x0000227000087802 */ /* 0x000fe20000000f00 */
[----:B------:R-:W-:-:S07]  /*2250*/  IMAD.MOV.U32 R3, RZ, RZ, R6 ;  /* 0x000000ffff037224 */ /* 0x000fce00078e0006 */
[----:B0-----:R-:W-:Y:S05]  /*2260*/  CALL.REL.NOINC `($__internal_0_$__cuda_sm3x_div_rn_noftz_f32_slowpath) ;  /* 0x0000005800047944 */ /* 0x001fea0003c00000 */
[----:B------:R-:W-:-:S07]  /*2270*/  IMAD.MOV.U32 R2, RZ, RZ, R0 ;  /* 0x000000ffff027224 */ /* 0x000fce00078e0000 */
.L_x_35:
[----:B------:R-:W-:Y:S05]  /*2280*/  BSYNC.RECONVERGENT B7 ;  /* 0x0000000000077941 */ /* 0x000fea0003800200 */
.L_x_34:
[----:B------:R-:W1:Y:S01]  /*2290*/  F2F.F64.F32 R2, R2 ;  /* 0x0000000200027310 */ /* 0x000e620000201800 */
[C---:B------:R-:W-:Y:S01]  /*22a0*/  FSETP.GT.AND P0, PT, R4.reuse, 0.5, PT ;  /* 0x3f0000000400780b */ /* 0x040fe20003f04000 */
[----:B------:R-:W-:Y:S01]  /*22b0*/  UMOV UR6, 0xcccccccd ;  /* 0xcccccccd00067882 */ /* 0x000fe20000000000 */
[----:B------:R-:W-:Y:S01]  /*22c0*/  FSETP.GEU.AND P1, PT, R4, 0.5, PT ;  /* 0x3f0000000400780b */ /* 0x000fe20003f2e000 */
[----:B------:R-:W-:-:S10]  /*22d0*/  UMOV UR7, 0x3fdccccc ;  /* 0x3fdccccc00077882 */ /* 0x000fd40000000000 */
[C---:B-1----:R-:W-:Y:S02]  /*22e0*/  DSETP.LT.AND P0, PT, R2.reuse, UR6, P0 ;  /* 0x0000000602007e2a */ /* 0x042fe40008701000 */
[----:B------:R-:W-:-:S06]  /*22f0*/  DSETP.GT.AND P1, PT, R2, UR6, !P1 ;  /* 0x0000000602007e2a */ /* 0x000fcc000cf24000 */
[----:B------:R-:W-:-:S13]  /*2300*/  PLOP3.LUT P0, PT, P0, P1, PT, 0xf8, 0x8f ;  /* 0x00000000008f781c */ /* 0x000fda0000703f70 */
[----:B------:R-:W-:Y:S05]  /*2310*/  @P0 BRA `(.L_x_17) ;  /* 0x0000005000b80947 */ /* 0x000fea0003800000 */
[----:B------:R-:W1:Y:S01]  /*2320*/  LDC.64 R2, c[0x0][0x3d8] ;  /* 0x0000f600ff027b82 */ /* 0x000e620000000a00 */
[C---:B------:R-:W-:Y:S02]  /*2330*/  R2UR UR8, R40.reuse ;  /* 0x00000000280872ca */ /* 0x040fe400000e0000 */
[C---:B------:R-:W-:Y:S02]  /*2340*/  R2UR UR9, R41.reuse ;  /* 0x00000000290972ca */ /* 0x040fe400000e0000 */
[----:B------:R-:W-:Y:S02]  /*2350*/  R2UR UR6, R40 ;  /* 0x00000000280672ca */ /* 0x000fe400000e0000 */
[----:B------:R-:W-:Y:S01]  /*2360*/  R2UR UR7, R41 ;  /* 0x00000000290772ca */ /* 0x000fe200000e0000 */
[----:B------:R-:W2:Y:S01]  /*2370*/  LDC.64 R4, c[0x0][0x3b8] ;  /* 0x0000ee00ff047b82 */ /* 0x000ea20000000a00 */
[----:B-1----:R-:W-:-:S07]  /*2380*/  IMAD.WIDE R2, R60, 0x4, R2 ;  /* 0x000000043c027825 */ /* 0x002fce00078e0202 */
[----:B------:R-:W3:Y:S01]  /*2390*/  LDG.E R0, desc[UR8][R2.64] ;  /* 0x0000000802007981 */ /* 0x000ee2000c1e1900 */
[----:B--2---:R-:W-:-:S05]  /*23a0*/  IMAD.WIDE R4, R60, 0x4, R4 ;  /* 0x000000043c047825 */ /* 0x004fca00078e0204 */
[----:B------:R-:W3:Y:S02]  /*23b0*/  LDG.E R53, desc[UR6][R4.64] ;  /* 0x0000000604357981 */ /* 0x000ee4000c1e1900 */
[----:B---3--:R-:W-:-:S13]  /*23c0*/  ISETP.GE.AND P0, PT, R53, R0, PT ;  /* 0x000000003500720c */ /* 0x008fda0003f06270 */
[----:B------:R-:W-:Y:S05]  /*23d0*/  @P0 BRA `(.L_x_36) ;  /* 0x0000001400a40947 */ /* 0x000fea0003800000 */
[----:B------:R-:W1:Y:S01]  /*23e0*/  LDC.64 R44, c[0x0][0x3d0] ;  /* 0x0000f400ff2c7b82 */ /* 0x000e620000000a00 */
[C---:B------:R-:W-:Y:S02]  /*23f0*/  R2UR UR8, R40.reuse ;  /* 0x00000000280872ca */ /* 0x040fe400000e0000 */
[C---:B------:R-:W-:Y:S02]  /*2400*/  R2UR UR9, R41.reuse ;  /* 0x00000000290972ca */ /* 0x040fe400000e0000 */
[C---:B------:R-:W-:Y:S02]  /*2410*/  R2UR UR10, R40.reuse ;  /* 0x00000000280a72ca */ /* 0x040fe400000e0000 */
[C---:B------:R-:W-:Y:S01]  /*2420*/  R2UR UR11, R41.reuse ;  /* 0x00000000290b72ca */ /* 0x040fe200000e0000 */
[----:B------:R-:W2:Y:S01]  /*2430*/  LDC.64 R50, c[0x0][0x3b8] ;  /* 0x0000ee00ff327b82 */ /* 0x000ea20000000a00 */
[----:B------:R-:W-:Y:S02]  /*2440*/  R2UR UR14, R40 ;  /* 0x00000000280e72ca */ /* 0x000fe400000e0000 */
[----:B------:R-:W-:-:S02]  /*2450*/  R2UR UR15, R41 ;  /* 0x00000000290f72ca */ /* 0x000fc400000e0000 */
[C---:B------:R-:W-:Y:S02]  /*2460*/  R2UR UR6, R40.reuse ;  /* 0x00000000280672ca */ /* 0x040fe400000e0000 */
[----:B------:R-:W-:Y:S01]  /*2470*/  R2UR UR7, R41 ;  /* 0x00000000290772ca */ /* 0x000fe200000e0000 */
[----:B------:R-:W3:Y:S08]  /*2480*/  LDC.64 R8, c[0x0][0x3d8] ;  /* 0x0000f600ff087b82 */ /* 0x000ef00000000a00 */
[----:B------:R-:W4:Y:S08]  /*2490*/  LDC.64 R6, c[0x0][0x3b0] ;  /* 0x0000ec00ff067b82 */ /* 0x000f300000000a00 */
[----:B------:R-:W0:Y:S08]  /*24a0*/  LDC.64 R2, c[0x0][0x3d8] ;  /* 0x0000f600ff027b82 */ /* 0x000e300000000a00 */
[----:B------:R-:W0:Y:S01]  /*24b0*/  LDC.64 R4, c[0x0][0x3b0] ;  /* 0x0000ec00ff047b82 */ /* 0x000e220000000a00 */
[----:B------:R-:W-:Y:S01]  /*24c0*/  R2UR UR12, R40 ;  /* 0x00000000280c72ca */ /* 0x000fe200000e0000 */
[----:B-1----:R-:W-:Y:S01]  /*24d0*/  IMAD.WIDE R14, R23, 0x4, R44 ;  /* 0x00000004170e7825 */ /* 0x002fe200078e022c */
[----:B------:R-:W-:-:S02]  /*24e0*/  R2UR UR13, R41 ;  /* 0x00000000290d72ca */ /* 0x000fc400000e0000 */
[C---:B------:R-:W-:Y:S01]  /*24f0*/  R2UR UR16, R40.reuse ;  /* 0x00000000281072ca */ /* 0x040fe200000e0000 */
[----:B------:R-:W-:Y:S01]  /*2500*/  IMAD.WIDE R44, R21, 0x4, R44 ;  /* 0x00000004152c7825 */ /* 0x000fe200078e022c */
[C---:B------:R-:W-:Y:S01]  /*2510*/  R2UR UR17, R41.reuse ;  /* 0x00000000291172ca */ /* 0x040fe200000e0000 */
[----:B------:R3:W5:Y:S01]  /*2520*/  LDG.E R13, desc[UR8][R14.64] ;  /* 0x000000080e0d7981 */ /* 0x000762000c1e1900 */
[C---:B------:R-:W-:Y:S02]  /*2530*/  R2UR UR20, R40.reuse ;  /* 0x00000000281472ca */ /* 0x040fe400000e0000 */
[----:B------:R-:W-:Y:S01]  /*2540*/  R2UR UR21, R41 ;  /* 0x00000000291572ca */ /* 0x000fe200000e0000 */
[--C-:B--2---:R-:W-:Y:S01]  /*2550*/  IMAD.WIDE R48, R19, 0x4, R50.reuse ;  /* 0x0000000413307825 */ /* 0x104fe200078e0232 */
[----:B------:R-:W5:Y:S01]  /*2560*/  LDG.E R24, desc[UR10][R44.64] ;  /* 0x0000000a2c187981 */ /* 0x000f62000c1e1900 */
[----:B------:R-:W-:Y:S02]  /*2570*/  R2UR UR18, R40 ;  /* 0x00000000281272ca */ /* 0x000fe400000e0000 */
[----:B------:R-:W-:Y:S01]  /*2580*/  IMAD.WIDE R10, R59, 0x4, R50 ;  /* 0x000000043b0a7825 */ /* 0x000fe200078e0232 */
[----:B------:R1:W5:Y:S01]  /*2590*/  LDG.E R42, desc[UR14][R48.64] ;  /* 0x0000000e302a7981 */ /* 0x000362000c1e1900 */
[----:B------:R-:W-:-:S02]  /*25a0*/  R2UR UR19, R41 ;  /* 0x00000000291372ca */ /* 0x000fc400000e0000 */
[--C-:B---3--:R-:W-:Y:S01]  /*25b0*/  IMAD.WIDE R14, R19, 0x4, R8.reuse ;  /* 0x00000004130e7825 */ /* 0x108fe200078e0208 */
[----:B------:R-:W5:Y:S03]  /*25c0*/  LDG.E R25, desc[UR6][R10.64] ;  /* 0x000000060a197981 */ /* 0x000f66000c1e1900 */
[----:B------:R-:W-:Y:S01]  /*25d0*/  IMAD.WIDE R8, R17, 0x4, R8 ;  /* 0x0000000411087825 */ /* 0x000fe200078e0208 */
[----:B------:R-:W5:Y:S03]  /*25e0*/  LDG.E R45, desc[UR16][R14.64] ;  /* 0x000000100e2d7981 */ /* 0x000f66000c1e1900 */
[----:B----4-:R-:W-:Y:S01]  /*25f0*/  IMAD.WIDE R6, R21, 0x4, R6 ;  /* 0x0000000415067825 */ /* 0x010fe200078e0206 */
[----:B------:R-:W5:Y:S03]  /*2600*/  LDG.E R44, desc[UR20][R8.64] ;  /* 0x00000014082c7981 */ /* 0x000f66000c1e1900 */
[----:B0-----:R-:W-:Y:S01]  /*2610*/  IMAD.WIDE R2, R59, 0x4, R2 ;  /* 0x000000043b027825 */ /* 0x001fe200078e0202 */
[----:B------:R-:W5:Y:S03]  /*2620*/  LDG.E R47, desc[UR12][R6.64] ;  /* 0x0000000c062f7981 */ /* 0x000f66000c1e1900 */
[----:B------:R-:W-:Y:S01]  /*2630*/  IMAD.WIDE R4, R23, 0x4, R4 ;  /* 0x0000000417047825 */ /* 0x000fe200078e0204 */
[----:B------:R-:W5:Y:S04]  /*2640*/  LDG.E R46, desc[UR8][R2.64] ;  /* 0x00000008022e7981 */ /* 0x000f68000c1e1900 */
[----:B------:R-:W5:Y:S01]  /*2650*/  LDG.E R48, desc[UR10][R4.64] ;  /* 0x0000000a04307981 */ /* 0x000f62000c1e1900 */
[----:B------:R-:W-:-:S04]  /*2660*/  IMAD.WIDE R50, R17, 0x4, R50 ;  /* 0x0000000411327825 */ /* 0x000fc800078e0232 */
[--C-:B-1----:R-:W-:Y:S01]  /*2670*/  IMAD.MOV.U32 R49, RZ, RZ, R53.reuse ;  /* 0x000000ffff317224 */ /* 0x102fe200078e0035 */
[----:B------:R0:W5:Y:S02]  /*2680*/  LDG.E R43, desc[UR18][R50.64] ;  /* 0x00000012322b7981 */ /* 0x000164000c1e1900 */
[----:B0-----:R-:W-:-:S07]  /*2690*/  IMAD.MOV.U32 R51, RZ, RZ, R53 ;  /* 0x000000ffff337224 */ /* 0x001fce00078e0035 */
.L_x_54:
[----:B0-----:R-:W0:Y:S01]  /*26a0*/  LDC.64 R2, c[0x0][0x398] ;  /* 0x0000e600ff027b82 */ /* 0x001e220000000a00 */
[----:B------:R-:W-:Y:S01]  /*26b0*/  R2UR UR6, R40 ;  /* 0x00000000280672ca */ /* 0x000fe200000e0000 */
[----:B------:R-:W-:Y:S01]  /*26c0*/  IMAD.SHL.U32 R5, R51, 0x4, RZ ;  /* 0x0000000433057824 */ /* 0x000fe200078e00ff */
[----:B------:R-:W-:-:S03]  /*26d0*/  R2UR UR7, R41 ;  /* 0x00000000290772ca */ /* 0x000fc600000e0000 */
[----:B0-----:R-:W-:-:S10]  /*26e0*/  IMAD.WIDE R2, R5, 0x4, R2 ;  /* 0x0000000405027825 */ /* 0x001fd400078e0202 */
[----:B------:R-:W2:Y:S01]  /*26f0*/  LDG.E R4, desc[UR6][R2.64+0x8] ;  /* 0x0000080602047981 */ /* 0x000ea2000c1e1900 */
[----:B------:R-:W-:Y:S01]  /*2700*/  BSSY.RELIABLE B6, `(.L_x_37) ;  /* 0x0000098000067945 */ /* 0x000fe20003800100 */
[----:B--2---:R-:W-:-:S13]  /*2710*/  ISETP.NE.AND P0, PT, R4, 0x1, PT ;  /* 0x000000010400780c */ /* 0x004fda0003f05270 */
[----:B------:R-:W-:Y:S05]  /*2720*/  @P0 BRA `(.L_x_38) ;  /* 0x0000000800540947 */ /* 0x000fea0003800000 */
[----:B-----5:R-:W-:-:S13]  /*2730*/  ISETP.GE.AND P0, PT, R25, R46, PT ;  /* 0x0000002e1900720c */ /* 0x020fda0003f06270 */
[----:B------:R-:W-:Y:S05]  /*2740*/  @P0 BRA `(.L_x_38) ;  /* 0x00000008004c0947 */ /* 0x000fea0003800000 */
[----:B------:R-:W-:Y:S02]  /*2750*/  R2UR UR6, R40 ;  /* 0x00000000280672ca */ /* 0x000fe400000e0000 */
[----:B------:R-:W-:-:S13]  /*2760*/  R2UR UR7, R41 ;  /* 0x00000000290772ca */ /* 0x000fda00000e0000 */
[----:B------:R0:W5:Y:S01]  /*2770*/  LDG.E R50, desc[UR6][R2.64] ;  /* 0x0000000602327981 */ /* 0x000162000c1e1900 */
[----:B------:R-:W-:-:S07]  /*2780*/  IMAD.MOV.U32 R53, RZ, RZ, R25 ;  /* 0x000000ffff357224 */ /* 0x000fce00078e0019 */
.L_x_53:
[----:B------:R-:W1:Y:S01]  /*2790*/  LDC.64 R4, c[0x0][0x398] ;  /* 0x0000e600ff047b82 */ /* 0x000e620000000a00 */
[----:B------:R-:W-:Y:S01]  /*27a0*/  R2UR UR6, R40 ;  /* 0x00000000280672ca */ /* 0x000fe200000e0000 */
[----:B------:R-:W-:Y:S01]  /*27b0*/  IMAD.SHL.U32 R7, R53, 0x4, RZ ;  /* 0x0000000435077824 */ /* 0x000fe200078e00ff */
[----:B------:R-:W-:-:S03]  /*27c0*/  R2UR UR7, R41 ;  /* 0x00000000290772ca */ /* 0x000fc600000e0000 */
[----:B-1----:R-:W-:-:S10]  /*27d0*/  IMAD.WIDE R4, R7, 0x4, R4 ;  /* 0x0000000407047825 */ /* 0x002fd400078e0204 */
[----:B------:R-:W2:Y:S01]  /*27e0*/  LDG.E R7, desc[UR6][R4.64] ;  /* 0x0000000604077981 */ /* 0x000ea2000c1e1900 */
[----:B------:R-:W-:Y:S01]  /*27f0*/  BSSY.RELIABLE B7, `(.L_x_39) ;  /* 0x0000085000077945 */ /* 0x000fe20003800100 */
[----:B--2--5:R-:W-:-:S13]  /*2800*/  ISETP.NE.AND P0, PT, R7, R50, PT ;  /* 0x000000320700720c */ /* 0x024fda0003f05270 */
[----:B------:R-:W-:Y:S05]  /*2810*/  @P0 BRA `(.L_x_40) ;  /* 0x0000000800080947 */ /* 0x000fea0003800000 */
[----:B------:R-:W-:Y:S02]  /*2820*/  R2UR UR6, R40 ;  /* 0x00000000280672ca */ /* 0x000fe400000e0000 */
[----:B------:R-:W-:-:S13]  /*2830*/  R2UR UR7, R41 ;  /* 0x00000000290772ca */ /* 0x000fda00000e0000 */
[----:B------:R-:W2:Y:S01]  /*2840*/  LDG.E R6, desc[UR6][R4.64+0x8] ;  /* 0x0000080604067981 */ /* 0x000ea2000c1e1900 */
[----:B------:R-:W-:-:S04]  /*2850*/  ISETP.GE.AND P0, PT, R48, R13, PT ;  /* 0x0000000d3000720c */ /* 0x000fc80003f06270 */
[----:B--2---:R-:W-:-:S13]  /*2860*/  ISETP.NE.OR P0, PT, R6, 0x1, P0 ;  /* 0x000000010600780c */ /* 0x004fda0000705670 */
[----:B------:R-:W-:Y:S05]  /*2870*/  @P0 BRA `(.L_x_40) ;  /* 0x0000000400f00947 */ /* 0x000fea0003800000 */
[----:B------:R-:W-:-:S07]  /*2880*/  IMAD.MOV.U32 R52, RZ, RZ, R48 ;  /* 0x000000ffff347224 */ /* 0x000fce00078e0030 */
.L_x_52:
[----:B------:R-:W1:Y:S01]  /*2890*/  LDC.64 R6, c[0x0][0x390] ;  /* 0x0000e400ff067b82 */ /* 0x000e620000000a00 */
[----:B------:R-:W-:Y:S01]  /*28a0*/  R2UR UR6, R40 ;  /* 0x00000000280672ca */ /* 0x000fe200000e0000 */
[----:B------:R-:W-:Y:S01]  /*28b0*/  IMAD.SHL.U32 R9, R52, 0x4, RZ ;  /* 0x0000000434097824 */ /* 0x000fe200078e00ff */
[----:B------:R-:W-:-:S03]  /*28c0*/  R2UR UR7, R41 ;  /* 0x00000000290772ca */ /* 0x000fc600000e0000 */
[----:B-1----:R-:W-:-:S10]  /*28d0*/  IMAD.WIDE R6, R9, 0x4, R6 ;  /* 0x0000000409067825 */ /* 0x002fd400078e0206 */
[----:B------:R-:W2:Y:S01]  /*28e0*/  LDG.E R9, desc[UR6][R6.64] ;  /* 0x0000000606097981 */ /* 0x000ea2000c1e1900 */
[----:B------:R-:W-:Y:S01]  /*28f0*/  BSSY.RELIABLE B8, `(.L_x_41) ;  /* 0x0000071000087945 */ /* 0x000fe20003800100 */
[----:B--2---:R-:W-:-:S13]  /*2900*/  ISETP.NE.AND P0, PT, R9, R50, PT ;  /* 0x000000320900720c */ /* 0x004fda0003f05270 */
        /* <DEDUP_REMOVED lines=8> */
.L_x_51:
        /* <DEDUP_REMOVED lines=16> */
.L_x_50:
        /* <DEDUP_REMOVED lines=16> */
.L_x_49:
[----:B------:R-:W1:Y:S01]  /*2b90*/  LDC.64 R14, c[0x0][0x398] ;  /* 0x0000e600ff0e7b82 */ /* 0x000e620000000a00 */
[----:B------:R-:W-:Y:S01]  /*2ba0*/  R2UR UR6, R40 ;  /* 0x00000000280672ca */ /* 0x000fe200000e0000 */
[----:B------:R-:W-:Y:S01]  /*2bb0*/  IMAD.SHL.U32 R63, R61, 0x4, RZ ;  /* 0x000000043d3f7824 */ /* 0x000fe200078e00ff */
[----:B------:R-:W-:-:S03]  /*2bc0*/  R2UR UR7, R41 ;  /* 0x00000000290772ca */ /* 0x000fc600000e0000 */
[----:B-1----:R-:W-:-:S10]  /*2bd0*/  IMAD.WIDE R14, R63, 0x4, R14 ;  /* 0x000000043f0e7825 */ /* 0x002fd400078e020e */
[----:B------:R-:W2:Y:S01]  /*2be0*/  LDG.E R63, desc[UR6][R14.64] ;  /* 0x000000060e3f7981 */ /* 0x000ea2000c1e1900 */
[----:B------:R-:W-:Y:S05]  /*2bf0*/  BMOV.32.CLEAR RZ, B11 ;  /* 0x000000000bff7355 */ /* 0x000fea0000100000 */
[----:B------:R-:W-:Y:S01]  /*2c00*/  BSSY.RELIABLE B11, `(.L_x_47) ;  /* 0x00000340000b7945 */ /* 0x000fe20003800100 */
[----:B--2---:R-:W-:-:S13]  /*2c10*/  ISETP.NE.AND P0, PT, R63, R50, PT ;  /* 0x000000323f00720c */ /* 0x004fda0003f05270 */
[----:B------:R-:W-:Y:S05]  /*2c20*/  @P0 BRA `(.L_x_48) ;  /* 0x0000000000c40947 */ /* 0x000fea0003800000 */
[----:B------:R-:W-:Y:S02]  /*2c30*/  R2UR UR6, R40 ;  /* 0x00000000280672ca */ /* 0x000fe400000e0000 */
[----:B------:R-:W-:-:S13]  /*2c40*/  R2UR UR7, R41 ;  /* 0x00000000290772ca */ /* 0x000fda00000e0000 */
[----:B------:R-:W2:Y:S02]  /*2c50*/  LDG.E R62, desc[UR6][R14.64+0xc] ;  /* 0x00000c060e3e7981 */ /* 0x000ea4000c1e1900 */
[----:B--2---:R-:W-:-:S13]  /*2c60*/  ISETP.NE.AND P0, PT, R62, 0x1, PT ;  /* 0x000000013e00780c */ /* 0x004fda0003f05270 */
[----:B------:R-:W-:Y:S05]  /*2c70*/  @P0 BRA `(.L_x_48) ;  /* 0x0000000000b00947 */ /* 0x000fea0003800000 */
[C---:B------:R-:W-:Y:S02]  /*2c80*/  R2UR UR6, R40.reuse ;  /* 0x00000000280672ca */ /* 0x040fe400000e0000 */
[C---:B------:R-:W-:Y:S02]  /*2c90*/  R2UR UR7, R41.reuse ;  /* 0x00000000290772ca */ /* 0x040fe400000e0000 */
[----:B------:R-:W-:Y:S02]  /*2ca0*/  R2UR UR8, R40 ;  /* 0x00000000280872ca */ /* 0x000fe400000e0000 */
[----:B------:R-:W-:-:S09]  /*2cb0*/  R2UR UR9, R41 ;  /* 0x00000000290972ca */ /* 0x000fd200000e0000 */
[----:B------:R-:W2:Y:S04]  /*2cc0*/  LDG.E R63, desc[UR6][R4.64+0x4] ;  /* 0x00000406043f7981 */ /* 0x000ea8000c1e1900 */
[----:B------:R-:W2:Y:S02]  /*2cd0*/  LDG.E R64, desc[UR8][R2.64+0x4] ;  /* 0x0000040802407981 */ /* 0x000ea4000c1e1900 */
[----:B--2---:R-:W-:-:S13]  /*2ce0*/  ISETP.GE.AND P0, PT, R63, R64, PT ;  /* 0x000000403f00720c */ /* 0x004fda0003f06270 */
[----:B------:R-:W-:Y:S05]  /*2cf0*/  @!P0 BRA `(.L_x_48) ;  /* 0x0000000000908947 */ /* 0x000fea0003800000 */
[C---:B------:R-:W-:Y:S02]  /*2d00*/  R2UR UR8, R40.reuse ;  /* 0x00000000280872ca */ /* 0x040fe400000e0000 */
[C---:B------:R-:W-:Y:S02]  /*2d10*/  R2UR UR9, R41.reuse ;  /* 0x00000000290972ca */ /* 0x040fe400000e0000 */
[----:B------:R-:W-:Y:S02]  /*2d20*/  R2UR UR6, R40 ;  /* 0x00000000280672ca */ /* 0x000fe400000e0000 */
[----:B------:R-:W-:-:S09]  /*2d30*/  R2UR UR7, R41 ;  /* 0x00000000290772ca */ /* 0x000fd200000e0000 */
[----:B------:R-:W2:Y:S04]  /*2d40*/  LDG.E R62, desc[UR8][R34.64+0x4] ;  /* 0x00000408223e7981 */ /* 0x000ea8000c1e1900 */
[----:B------:R-:W3:Y:S01]  /*2d50*/  LDG.E R65, desc[UR6][R6.64+0x4] ;  /* 0x0000040606417981 */ /* 0x000ee2000c1e1900 */
[----:B--2---:R-:W-:-:S05]  /*2d60*/  IMAD.IADD R62, R63, 0x1, R62 ;  /* 0x000000013f3e7824 */ /* 0x004fca00078e023e */
[----:B---3--:R-:W-:-:S13]  /*2d70*/  ISETP.GE.AND P0, PT, R65, R62, PT ;  /* 0x0000003e4100720c */ /* 0x008fda0003f06270 */
[----:B------:R-:W-:Y:S05]  /*2d80*/  @!P0 BRA `(.L_x_48) ;  /* 0x00000000006c8947 */ /* 0x000fea0003800000 */
[----:B------:R-:W-:Y:S02]  /*2d90*/  R2UR UR6, R40 ;  /* 0x00000000280672ca */ /* 0x000fe400000e0000 */
[----:B------:R-:W-:-:S13]  /*2da0*/  R2UR UR7, R41 ;  /* 0x00000000290772ca */ /* 0x000fda00000e0000 */
        /* <DEDUP_REMOVED lines=15> */
[C---:B--2---:R-:W-:Y:S01]  /*2ea0*/  IMAD.IADD R62, R14.reuse, 0x1, -R64 ;  /* 0x000000010e3e7824 */ /* 0x044fe200078e0a40 */
[----:B------:R-:W-:-:S04]  /*2eb0*/  ISETP.GE.AND P1, PT, R14, R65, PT ;  /* 0x000000410e00720c */ /* 0x000fc80003f26270 */
[----:B------:R-:W-:-:S13]  /*2ec0*/  ISETP.GE.AND P0, PT, R62, 0x3e9, PT ;  /* 0x000003e93e00780c */ /* 0x000fda0003f06270 */
[----:B------:R-:W-:Y:S05]  /*2ed0*/  @!P0 BREAK.RELIABLE P1, B11 ;  /* 0x00000000000b8942 */ /* 0x000fea0000800100 */
[----:B------:R-:W-:Y:S05]  /*2ee0*/  @!P0 BREAK.RELIABLE P1, B10 ;  /* 0x00000000000a8942 */ /* 0x000fea0000800100 */
[----:B------:R-:W-:Y:S05]  /*2ef0*/  @!P0 BREAK.RELIABLE P1, B9 ;  /* 0x0000000000098942 */ /* 0x000fea0000800100 */
[----:B------:R-:W-:Y:S05]  /*2f00*/  @!P0 BREAK.RELIABLE P1, B8 ;  /* 0x0000000000088942 */ /* 0x000fea0000800100 */
[----:B------:R-:W-:Y:S05]  /*2f10*/  @!P0 BREAK.RELIABLE P1, B7 ;  /* 0x0000000000078942 */ /* 0x000fea0000800100 */
[----:B------:R-:W-:Y:S05]  /*2f20*/  @!P0 BREAK.RELIABLE P1, B6 ;  /* 0x0000000000068942 */ /* 0x000fea0000800100 */
[----:B------:R-:W-:Y:S05]  /*2f30*/  @!P0 BRA P1, `(.L_x_17) ;  /* 0x0000004400b08947 */ /* 0x000fea0000800000 */
.L_x_48:
[----:B------:R-:W-:Y:S05]  /*2f40*/  BSYNC.RELIABLE B11 ;  /* 0x00000000000b7941 */ /* 0x000fea0003800100 */
.L_x_47:
[----:B------:R-:W-:-:S05]  /*2f50*/  VIADD R61, R61, 0x1 ;  /* 0x000000013d3d7836 */ /* 0x000fca0000000000 */
[----:B------:R-:W-:-:S13]  /*2f60*/  ISETP.NE.AND P0, PT, R61, R44, PT ;  /* 0x0000002c3d00720c */ /* 0x000fda0003f05270 */
[----:B------:R-:W-:Y:S05]  /*2f70*/  @P0 BRA `(.L_x_49) ;  /* 0xfffffffc00040947 */ /* 0x000fea000383ffff */
.L_x_46:
[----:B------:R-:W-:Y:S05]  /*2f80*/  BSYNC.RELIABLE B10 ;  /* 0x00000000000a7941 */ /* 0x000fea0003800100 */
.L_x_45:
[----:B------:R-:W-:-:S05]  /*2f90*/  VIADD R54, R54, 0x1 ;  /* 0x0000000136367836 */ /* 0x000fca0000000000 */
[----:B------:R-:W-:-:S13]  /*2fa0*/  ISETP.NE.AND P0, PT, R54, R45, PT ;  /* 0x0000002d3600720c */ /* 0x000fda0003f05270 */
[----:B------:R-:W-:Y:S05]  /*2fb0*/  @P0 BRA `(.L_x_50) ;  /* 0xfffffff800b40947 */ /* 0x000fea000383ffff */
.L_x_44:
[----:B------:R-:W-:Y:S05]  /*2fc0*/  BSYNC.RELIABLE B9 ;  /* 0x0000000000097941 */ /* 0x000fea0003800100 */
.L_x_43:
[----:B------:R-:W-:-:S05]  /*2fd0*/  VIADD R55, R55, 0x1 ;  /* 0x0000000137377836 */ /* 0x000fca0000000000 */
[----:B------:R-:W-:-:S13]  /*2fe0*/  ISETP.NE.AND P0, PT, R55, R24, PT ;  /* 0x000000183700720c */ /* 0x000fda0003f05270 */
[----:B------:R-:W-:Y:S05]  /*2ff0*/  @P0 BRA `(.L_x_51) ;  /* 0xfffffff800640947 */ /* 0x000fea000383ffff */
.L_x_42:
[----:B------:R-:W-:Y:S05]  /*3000*/  BSYNC.RELIABLE B8 ;  /* 0x0000000000087941 */ /* 0x000fea0003800100 */
.L_x_41:
[----:B------:R-:W-:-:S05]  /*3010*/  VIADD R52, R52, 0x1 ;  /* 0x0000000134347836 */ /* 0x000fca0000000000 */
[----:B------:R-:W-:-:S13]  /*3020*/  ISETP.NE.AND P0, PT, R52, R13, PT ;  /* 0x0000000d3400720c */ /* 0x000fda0003f05270 */
[----:B------:R-:W-:Y:S05]  /*3030*/  @P0 BRA `(.L_x_52) ;  /* 0xfffffff800140947 */ /* 0x000fea000383ffff */
.L_x_40:
[----:B------:R-:W-:Y:S05]  /*3040*/  BSYNC.RELIABLE B7 ;  /* 0x0000000000077941 */ /* 0x000fea0003800100 */
.L_x_39:
[----:B------:R-:W-:-:S05]  /*3050*/  VIADD R53, R53, 0x1 ;  /* 0x0000000135357836 */ /* 0x000fca0000000000 */
[----:B------:R-:W-:-:S13]  /*3060*/  ISETP.NE.AND P0, PT, R53, R46, PT ;  /* 0x0000002e3500720c */ /* 0x000fda0003f05270 */
[----:B------:R-:W-:Y:S05]  /*3070*/  @P0 BRA `(.L_x_53) ;  /* 0xfffffff400c40947 */ /* 0x000fea000383ffff */
.L_x_38:
[----:B------:R-:W-:Y:S05]  /*3080*/  BSYNC.RELIABLE B6 ;  /* 0x0000000000067941 */ /* 0x000fea0003800100 */
.L_x_37:
[----:B------:R-:W-:-:S05]  /*3090*/  VIADD R51, R51, 0x1 ;  /* 0x0000000133337836 */ /* 0x000fca0000000000 */
[----:B------:R-:W-:-:S13]  /*30a0*/  ISETP.NE.AND P0, PT, R51, R0, PT ;  /* 0x000000003300720c */ /* 0x000fda0003f05270 */
[----:B------:R-:W-:Y:S05]  /*30b0*/  @P0 BRA `(.L_x_54) ;  /* 0xfffffff400780947 */ /* 0x000fea000383ffff */
.L_x_71:
[----:B0-----:R-:W0:Y:S01]  /*30c0*/  LDC.64 R2, c[0x0][0x398] ;  /* 0x0000e600ff027b82 */ /* 0x001e220000000a00 */
[----:B------:R-:W-:Y:S01]  /*30d0*/  R2UR UR6, R40 ;  /* 0x00000000280672ca */ /* 0x000fe200000e0000 */
[----:B------:R-:W-:Y:S01]  /*30e0*/  IMAD.SHL.U32 R5, R49, 0x4, RZ ;  /* 0x0000000431057824 */ /* 0x000fe200078e00ff */
[----:B------:R-:W-:-:S03]  /*30f0*/  R2UR UR7, R41 ;  /* 0x00000000290772ca */ /* 0x000fc600000e0000 */
[----:B0-----:R-:W-:-:S10]  /*3100*/  IMAD.WIDE R2, R5, 0x4, R2 ;  /* 0x0000000405027825 */ /* 0x001fd400078e0202 */
[----:B------:R-:W2:Y:S02]  /*3110*/  LDG.E R4, desc[UR6][R2.64+0xc] ;  /* 0x00000c0602047981 */ /* 0x000ea4000c1e1900 */
        /* <DEDUP_REMOVED lines=8> */
.L_x_70:
        /* <DEDUP_REMOVED lines=16> */
.L_x_69:
        /* <DEDUP_REMOVED lines=16> */
.L_x_68:
        /* <DEDUP_REMOVED lines=16> */
.L_x_67:
        /* <DEDUP_REMOVED lines=16> */
.L_x_66:
        /* <DEDUP_REMOVED lines=27> */
[----:B------:R-:W2:Y:S02]  /*3750*/  LDG.E R61, desc[UR8][R32.64+0x4] ;  /* 0x00000408203d7981 */ /* 0x000ea4000c1e1900 */
[----:B--2---:R-:W-:-:S05]  /*3760*/  IMAD.IADD R61, R64, 0x1, R61 ;  /* 0x00000001403d7824 */ /* 0x004fca00078e023d */
[----:B------:R-:W-:-:S13]  /*3770*/  ISETP.GE.AND P0, PT, R62, R61, PT ;  /* 0x0000003d3e00720c */ /* 0x000fda0003f06270 */
[----:B------:R-:W-:Y:S05]  /*3780*/  @!P0 BRA `(.L_x_65) ;  /* 0x00000000005c8947 */ /* 0x000fea0003800000 */
[----:B------:R-:W-:Y:S02]  /*3790*/  R2UR UR6, R40 ;  /* 0x00000000280672ca */ /* 0x000fe400000e0000 */
[----:B------:R-:W-:-:S13]  /*37a0*/  R2UR UR7, R41 ;  /* 0x00000000290772ca */ /* 0x000fda00000e0000 */
[----:B------:R-:W2:Y:S02]  /*37b0*/  LDG.E R62, desc[UR6][R8.64+0x4] ;  /* 0x00000406083e7981 */ /* 0x000ea4000c1e1900 */
[----:B--2---:R-:W-:-:S13]  /*37c0*/  ISETP.GE.AND P0, PT, R64, R62, PT ;  /* 0x0000003e4000720c */ /* 0x004fda0003f06270 */
[----:B------:R-:W-:Y:S05]  /*37d0*/  @!P0 BRA `(.L_x_65) ;  /* 0x0000000000488947 */ /* 0x000fea0003800000 */
[----:B------:R-:W-:Y:S02]  /*37e0*/  R2UR UR6, R40 ;  /* 0x00000000280672ca */ /* 0x000fe400000e0000 */
[----:B------:R-:W-:-:S13]  /*37f0*/  R2UR UR7, R41 ;  /* 0x00000000290772ca */ /* 0x000fda00000e0000 */
[----:B------:R-:W2:Y:S02]  /*3800*/  LDG.E R65, desc[UR6][R10.64+0x4] ;  /* 0x000004060a417981 */ /* 0x000ea4000c1e1900 */
[----:B--2---:R-:W-:-:S05]  /*3810*/  IMAD.IADD R61, R12, 0x1, R65 ;  /* 0x000000010c3d7824 */ /* 0x004fca00078e0241 */
[----:B------:R-:W-:-:S13]  /*3820*/  ISETP.GE.AND P0, PT, R62, R61, PT ;  /* 0x0000003d3e00720c */ /* 0x000fda0003f06270 */
[----:B------:R-:W-:Y:S05]  /*3830*/  @!P0 BRA `(.L_x_65) ;  /* 0x0000000000308947 */ /* 0x000fea0003800000 */
[----:B------:R-:W-:Y:S02]  /*3840*/  R2UR UR6, R40 ;  /* 0x00000000280672ca */ /* 0x000fe400000e0000 */
[----:B------:R-:W-:-:S13]  /*3850*/  R2UR UR7, R41 ;  /* 0x00000000290772ca */ /* 0x000fda00000e0000 */
[----:B------:R-:W2:Y:S02]  /*3860*/  LDG.E R14, desc[UR6][R14.64+0x4] ;  /* 0x000004060e0e7981 */ /* 0x000ea4000c1e1900 */
[----:B--2---:R-:W-:Y:S01]  /*3870*/  IMAD.IADD R61, R63, 0x1, -R14 ;  /* 0x000000013f3d7824 */ /* 0x004fe200078e0a0e */
[----:B------:R-:W-:-:S04]  /*3880*/  ISETP.GE.AND P1, PT, R65, R14, PT ;  /* 0x0000000e4100720c */ /* 0x000fc80003f26270 */
[----:B------:R-:W-:-:S13]  /*3890*/  ISETP.GE.AND P0, PT, R61, 0x3e9, PT ;  /* 0x000003e93d00780c */ /* 0x000fda0003f06270 */
[----:B------:R-:W-:Y:S05]  /*38a0*/  @!P0 BREAK.RELIABLE P1, B10 ;  /* 0x00000000000a8942 */ /* 0x000fea0000800100 */
[----:B------:R-:W-:Y:S05]  /*38b0*/  @!P0 BREAK.RELIABLE P1, B9 ;  /* 0x0000000000098942 */ /* 0x000fea0000800100 */
[----:B------:R-:W-:Y:S05]  /*38c0*/  @!P0 BREAK.RELIABLE P1, B8 ;  /* 0x0000000000088942 */ /* 0x000fea0000800100 */
[----:B------:R-:W-:Y:S05]  /*38d0*/  @!P0 BREAK.RELIABLE P1, B7 ;  /* 0x0000000000078942 */ /* 0x000fea0000800100 */
[----:B------:R-:W-:Y:S05]  /*38e0*/  @!P0 BREAK.RELIABLE P1, B6 ;  /* 0x0000000000068942 */ /* 0x000fea0000800100 */
[----:B------:R-:W-:Y:S05]  /*38f0*/  @!P0 BRA P1, `(.L_x_17) ;  /* 0x0000003c00408947 */ /* 0x000fea0000800000 */
.L_x_65:
[----:B------:R-:W-:Y:S05]  /*3900*/  BSYNC.RELIABLE B10 ;  /* 0x00000000000a7941 */ /* 0x000fea0003800100 */
.L_x_64:
[----:B------:R-:W-:-:S05]  /*3910*/  VIADD R55, R55, 0x1 ;  /* 0x0000000137377836 */ /* 0x000fca0000000000 */
[----:B------:R-:W-:-:S13]  /*3920*/  ISETP.NE.AND P0, PT, R55, R44, PT ;  /* 0x0000002c3700720c */ /* 0x000fda0003f05270 */
[----:B------:R-:W-:Y:S05]  /*3930*/  @P0 BRA `(.L_x_66) ;  /* 0xfffffffc00180947 */ /* 0x000fea000383ffff */
.L_x_63:
[----:B------:R-:W-:Y:S05]  /*3940*/  BSYNC.RELIABLE B9 ;  /* 0x0000000000097941 */ /* 0x000fea0003800100 */
.L_x_62:
[----:B------:R-:W-:-:S05]  /*3950*/  VIADD R54, R54, 0x1 ;  /* 0x0000000136367836 */ /* 0x000fca0000000000 */
[----:B------:R-:W-:-:S13]  /*3960*/  ISETP.NE.AND P0, PT, R54, R45, PT ;  /* 0x0000002d3600720c */ /* 0x000fda0003f05270 */
[----:B------:R-:W-:Y:S05]  /*3970*/  @P0 BRA `(.L_x_67) ;  /* 0xfffffff800c80947 */ /* 0x000fea000383ffff */
.L_x_61:
[----:B------:R-:W-:Y:S05]  /*3980*/  BSYNC.RELIABLE B8 ;  /* 0x0000000000087941 */ /* 0x000fea0003800100 */
.L_x_60:
[----:B------:R-:W-:-:S05]  /*3990*/  VIADD R53, R53, 0x1 ;  /* 0x0000000135357836 */ /* 0x000fca0000000000 */
[----:B------:R-:W-:-:S13]  /*39a0*/  ISETP.NE.AND P0, PT, R53, R24, PT ;  /* 0x000000183500720c */ /* 0x000fda0003f05270 */
[----:B------:R-:W-:Y:S05]  /*39b0*/  @P0 BRA `(.L_x_68) ;  /* 0xfffffff800780947 */ /* 0x000fea000383ffff */
.L_x_59:
[----:B------:R-:W-:Y:S05]  /*39c0*/  BSYNC.RELIABLE B7 ;  /* 0x0000000000077941 */ /* 0x000fea0003800100 */
.L_x_58:
[----:B------:R-:W-:-:S05]  /*39d0*/  VIADD R52, R52, 0x1 ;  /* 0x0000000134347836 */ /* 0x000fca0000000000 */
[----:B------:R-:W-:-:S13]  /*39e0*/  ISETP.NE.AND P0, PT, R52, R13, PT ;  /* 0x0000000d3400720c */ /* 0x000fda0003f05270 */
[----:B------:R-:W-:Y:S05]  /*39f0*/  @P0 BRA `(.L_x_69) ;  /* 0xfffffff800280947 */ /* 0x000fea000383ffff */
.L_x_57:
[----:B------:R-:W-:Y:S05]  /*3a00*/  BSYNC.RELIABLE B6 ;  /* 0x0000000000067941 */ /* 0x000fea0003800100 */
.L_x_56:
[----:B------:R-:W-:-:S05]  /*3a10*/  VIADD R51, R51, 0x1 ;  /* 0x0000000133337836 */ /* 0x000fca0000000000 */
[----:B------:R-:W-:-:S13]  /*3a20*/  ISETP.NE.AND P0, PT, R51, R46, PT ;  /* 0x0000002e3300720c */ /* 0x000fda0003f05270 */
[----:B------:R-:W-:Y:S05]  /*3a30*/  @P0 BRA `(.L_x_70) ;  /* 0xfffffff400d80947 */ /* 0x000fea000383ffff */
.L_x_55:
[----:B------:R-:W-:-:S05]  /*3a40*/  VIADD R49, R49, 0x1 ;  /* 0x0000000131317836 */ /* 0x000fca0000000000 */
[----:B------:R-:W-:-:S13]  /*3a50*/  ISETP.NE.AND P0, PT, R49, R0, PT ;  /* 0x000000003100720c */ /* 0x000fda0003f05270 */
[----:B------:R-:W-:Y:S05]  /*3a60*/  @P0 BRA `(.L_x_71) ;  /* 0xfffffff400940947 */ /* 0x000fea000383ffff */
.L_x_36:
[----:B------:R-:W1:Y:S02]  /*3a70*/  LDC R15, c[0x0][0x420] ;  /* 0x00010800ff0f7b82 */ /* 0x000e640000000800 */
[----:B-1----:R-:W-:-:S04]  /*3a80*/  ISETP.GE.AND P0, PT, R15, 0x1, PT ;  /* 0x000000010f00780c */ /* 0x002fc80003f06270 */
[----:B------:R-:W-:-:S09]  /*3a90*/  P2R R0, PR, RZ, 0x1 ;  /* 0x00000001ff007803 */ /* 0x000fd20000000000 */
[----:B------:R-:W-:Y:S05]  /*3aa0*/  @!P0 BRA `(.L_x_72) ;  /* 0x0000000400448947 */ /* 0x000fea0003800000 */
[----:B------:R-:W-:Y:S01]  /*3ab0*/  ISETP.GE.U32.AND P0, PT, R15, 0x8, PT ;  /* 0x000000080f00780c */ /* 0x000fe20003f06070 */
[----:B------:R-:W-:-:S12]  /*3ac0*/  IMAD.MOV.U32 R0, RZ, RZ, RZ ;  /* 0x000000ffff007224 */ /* 0x000fd800078e00ff */
[----:B------:R-:W-:Y:S05]  /*3ad0*/  @!P0 BRA `(.L_x_73) ;  /* 0x0000000000948947 */ /* 0x000fea0003800000 */
[----:B------:R-:W-:Y:S05]  /*3ae0*/  BMOV.32.CLEAR RZ, B5 ;  /* 0x0000000005ff7355 */ /* 0x000fea0000100000 */
[----:B------:R-:W-:Y:S01]  /*3af0*/  BSSY.RECONVERGENT B5, `(.L_x_74) ;  /* 0x0000022000057945 */ /* 0x000fe20003800200 */
[----:B------:R-:W-:-:S07]  /*3b00*/  IMAD.MOV.U32 R0, RZ, RZ, RZ ;  /* 0x000000ffff007224 */ /* 0x000fce00078e00ff */
.L_x_75:
[----:B0-2---:R-:W0:Y:S01]  /*3b10*/  LDC.64 R2, c[0x0][0x428] ;  /* 0x00010a00ff027b82 */ /* 0x005e220000000a00 */
[----:B------:R-:W-:Y:S01]  /*3b20*/  IMAD R5, R60, R15, R0 ;  /* 0x0000000f3c057224 */ /* 0x000fe200078e0200 */
[----:B------:R-:W-:Y:S01]  /*3b30*/  R2UR UR6, R40 ;  /* 0x00000000280672ca */ /* 0x000fe200000e0000 */
[----:B------:R-:W-:Y:S01]  /*3b40*/  VIADD R0, R0, 0x8 ;  /* 0x0000000800007836 */ /* 0x000fe20000000000 */
[C---:B------:R-:W-:Y:S02]  /*3b50*/  R2UR UR7, R41.reuse ;  /* 0x00000000290772ca */ /* 0x040fe400000e0000 */
[C---:B------:R-:W-:Y:S02]  /*3b60*/  R2UR UR8, R40.reuse ;  /* 0x00000000280872ca */ /* 0x040fe400000e0000 */
[----:B------:R-:W1:Y:S01]  /*3b70*/  LDC R4, c[0x0][0x420] ;  /* 0x00010800ff047b82 */ /* 0x000e620000000800 */
[----:B------:R-:W-:Y:S02]  /*3b80*/  R2UR UR9, R41 ;  /* 0x00000000290972ca */ /* 0x000fe400000e0000 */
[----:B------:R-:W-:-:S02]  /*3b90*/  R2UR UR10, R40 ;  /* 0x00000000280a72ca */ /* 0x000fc400000e0000 */
[C---:B------:R-:W-:Y:S02]  /*3ba0*/  R2UR UR11, R41.reuse ;  /* 0x00000000290b72ca */ /* 0x040fe400000e0000 */
[C---:B------:R-:W-:Y:S02]  /*3bb0*/  R2UR UR12, R40.reuse ;  /* 0x00000000280c72ca */ /* 0x040fe400000e0000 */
[C---:B------:R-:W-:Y:S02]  /*3bc0*/  R2UR UR13, R41.reuse ;  /* 0x00000000290d72ca */ /* 0x040fe400000e0000 */
[C---:B------:R-:W-:Y:S02]  /*3bd0*/  R2UR UR14, R40.reuse ;  /* 0x00000000280e72ca */ /* 0x040fe400000e0000 */
[----:B------:R-:W-:Y:S02]  /*3be0*/  R2UR UR15, R41 ;  /* 0x00000000290f72ca */ /* 0x000fe400000e0000 */
[----:B------:R-:W-:Y:S01]  /*3bf0*/  R2UR UR16, R40 ;  /* 0x00000000281072ca */ /* 0x000fe200000e0000 */
[----:B0-----:R-:W-:Y:S01]  /*3c00*/  IMAD.WIDE R2, R5, 0x4, R2 ;  /* 0x0000000405027825 */ /* 0x001fe200078e0202 */
[----:B------:R-:W-:-:S02]  /*3c10*/  R2UR UR17, R41 ;  /* 0x00000000291172ca */ /* 0x000fc400000e0000 */
[C---:B------:R-:W-:Y:S02]  /*3c20*/  R2UR UR18, R40.reuse ;  /* 0x00000000281272ca */ /* 0x040fe400000e0000 */
[C---:B------:R-:W-:Y:S01]  /*3c30*/  R2UR UR19, R41.reuse ;  /* 0x00000000291372ca */ /* 0x040fe200000e0000 */
[----:B------:R2:W-:Y:S01]  /*3c40*/  STG.E desc[UR6][R2.64], RZ ;  /* 0x000000ff02007986 */ /* 0x0005e2000c101906 */
[----:B------:R-:W-:Y:S02]  /*3c50*/  R2UR UR20, R40 ;  /* 0x00000000281472ca */ /* 0x000fe400000e0000 */
[----:B-1----:R-:W-:Y:S01]  /*3c60*/  LOP3.LUT R5, R4, 0x7ffffff8, RZ, 0xc0, !PT ;  /* 0x7ffffff804057812 */ /* 0x002fe200078ec0ff */
[----:B------:R2:W-:Y:S01]  /*3c70*/  STG.E desc[UR8][R2.64+0x4], RZ ;  /* 0x000004ff02007986 */ /* 0x0005e2000c101908 */
[----:B------:R-:W-:Y:S02]  /*3c80*/  R2UR UR21, R41 ;  /* 0x00000000291572ca */ /* 0x000fe400000e0000 */
[----:B------:R-:W-:Y:S01]  /*3c90*/  ISETP.NE.AND P0, PT, R0, R5, PT ;  /* 0x000000050000720c */ /* 0x000fe20003f05270 */
[----:B------:R2:W-:Y:S04]  /*3ca0*/  STG.E desc[UR10][R2.64+0x8], RZ ;  /* 0x000008ff02007986 */ /* 0x0005e8000c10190a */
[----:B------:R2:W-:Y:S04]  /*3cb0*/  STG.E desc[UR12][R2.64+0xc], RZ ;  /* 0x00000cff02007986 */ /* 0x0005e8000c10190c */
[----:B------:R2:W-:Y:S04]  /*3cc0*/  STG.E desc[UR14][R2.64+0x10], RZ ;  /* 0x000010ff02007986 */ /* 0x0005e8000c10190e */
[----:B------:R2:W-:Y:S04]  /*3cd0*/  STG.E desc[UR16][R2.64+0x14], RZ ;  /* 0x000014ff02007986 */ /* 0x0005e8000c101910 */
[----:B------:R2:W-:Y:S04]  /*3ce0*/  STG.E desc[UR18][R2.64+0x18], RZ ;  /* 0x000018ff02007986 */ /* 0x0005e8000c101912 */
[----:B------:R2:W-:Y:S01]  /*3cf0*/  STG.E desc[UR20][R2.64+0x1c], RZ ;  /* 0x00001cff02007986 */ /* 0x0005e2000c101914 */
[----:B------:R-:W-:Y:S05]  /*3d00*/  @P0 BRA `(.L_x_75) ;  /* 0xfffffffc00800947 */ /* 0x000fea000383ffff */
[----:B------:R-:W-:Y:S05]  /*3d10*/  BSYNC.RECONVERGENT B5 ;  /* 0x0000000000057941 */ /* 0x000fea0003800200 */
.L_x_74:
[----:B------:R-:W-:-:S07]  /*3d20*/  IMAD.MOV.U32 R0, RZ, RZ, R5 ;  /* 0x000000ffff007224 */ /* 0x000fce00078e0005 */
.L_x_73:
[----:B------:R-:W-:-:S13]  /*3d30*/  ISETP.NE.AND P0, PT, R58, RZ, PT ;  /* 0x000000ff3a00720c */ /* 0x000fda0003f05270 */
[----:B------:R-:W-:Y:S05]  /*3d40*/  @!P0 BRA `(.L_x_72) ;  /* 0x00000000009c8947 */ /* 0x000fea0003800000 */
[----:B0-2---:R-:W-:Y:S01]  /*3d50*/  VIADD R2, R58, 0xffffffff ;  /* 0xffffffff3a027836 */ /* 0x005fe20000000000 */
[----:B------:R-:W-:-:S04]  /*3d60*/  ISETP.NE.AND P1, PT, R57, RZ, PT ;  /* 0x000000ff3900720c */ /* 0x000fc80003f25270 */
[----:B------:R-:W-:-:S13]  /*3d70*/  ISETP.GE.U32.AND P0, PT, R2, 0x3, PT ;  /* 0x000000030200780c */ /* 0x000fda0003f06070 */
[----:B------:R-:W-:Y:S05]  /*3d80*/  @!P0 BRA `(.L_x_76) ;  /* 0x0000000000408947 */ /* 0x000fea0003800000 */
[----:B------:R-:W0:Y:S01]  /*3d90*/  LDC.64 R2, c[0x0][0x428] ;  /* 0x00010a00ff027b82 */ /* 0x000e220000000a00 */
[----:B------:R-:W-:Y:S01]  /*3da0*/  R2UR UR6, R40 ;  /* 0x00000000280672ca */ /* 0x000fe200000e0000 */
[----:B------:R-:W-:Y:S01]  /*3db0*/  IMAD R5, R60, R15, R0 ;  /* 0x0000000f3c057224 */ /* 0x000fe200078e0200 */
[C---:B------:R-:W-:Y:S01]  /*3dc0*/  R2UR UR7, R41.reuse ;  /* 0x00000000290772ca */ /* 0x040fe200000e0000 */
[----:B------:R-:W-:Y:S01]  /*3dd0*/  VIADD R0, R0, 0x4 ;  /* 0x0000000400007836 */ /* 0x000fe20000000000 */
[C---:B------:R-:W-:Y:S02]  /*3de0*/  R2UR UR8, R40.reuse ;  /* 0x00000000280872ca */ /* 0x040fe400000e0000 */
[C---:B------:R-:W-:Y:S02]  /*3df0*/  R2UR UR9, R41.reuse ;  /* 0x00000000290972ca */ /* 0x040fe400000e0000 */
[----:B------:R-:W-:Y:S02]  /*3e00*/  R2UR UR10, R40 ;  /* 0x00000000280a72ca */ /* 0x000fe400000e0000 */
[----:B------:R-:W-:-:S02]  /*3e10*/  R2UR UR11, R41 ;  /* 0x00000000290b72ca */ /* 0x000fc400000e0000 */
[----:B------:R-:W-:Y:S02]  /*3e20*/  R2UR UR12, R40 ;  /* 0x00000000280c72ca */ /* 0x000fe400000e0000 */
[----:B------:R-:W-:Y:S01]  /*3e30*/  R2UR UR13, R41 ;  /* 0x00000000290d72ca */ /* 0x000fe200000e0000 */
[----:B0-----:R-:W-:-:S05]  /*3e40*/  IMAD.WIDE R2, R5, 0x4, R2 ;  /* 0x0000000405027825 */ /* 0x001fca00078e0202 */
[----:B------:R0:W-:Y:S04]  /*3e50*/  STG.E desc[UR6][R2.64], RZ ;  /* 0x000000ff02007986 */ /* 0x0001e8000c101906 */
[----:B------:R0:W-:Y:S04]  /*3e60*/  STG.E desc[UR8][R2.64+0x4], RZ ;  /* 0x000004ff02007986 */ /* 0x0001e8000c101908 */
[----:B------:R0:W-:Y:S04]  /*3e70*/  STG.E desc[UR10][R2.64+0x8], RZ ;  /* 0x000008ff02007986 */ /* 0x0001e8000c10190a */
[----:B------:R0:W-:Y:S02]  /*3e80*/  STG.E desc[UR12][R2.64+0xc], RZ ;  /* 0x00000cff02007986 */ /* 0x0001e4000c10190c */
.L_x_76:
[----:B------:R-:W-:Y:S05]  /*3e90*/  @!P1 BRA `(.L_x_72) ;  /* 0x0000000000489947 */ /* 0x000fea0003800000 */
[----:B------:R-:W-:Y:S02]  /*3ea0*/  ISETP.NE.AND P0, PT, R57, 0x1, PT ;  /* 0x000000013900780c */ /* 0x000fe40003f05270 */
[----:B------:R-:W-:-:S11]  /*3eb0*/  LOP3.LUT P1, RZ, R15, 0x1, RZ, 0xc0, !PT ;  /* 0x000000010fff7812 */ /* 0x000fd6000782c0ff */
[----:B0-----:R-:W0:Y:S01]  /*3ec0*/  @P0 LDC.64 R2, c[0x0][0x428] ;  /* 0x00010a00ff020b82 */ /* 0x001e220000000a00 */
[----:B------:R-:W-:Y:S01]  /*3ed0*/  @P0 R2UR UR6, R40 ;  /* 0x00000000280602ca */ /* 0x000fe200000e0000 */
[-C--:B------:R-:W-:Y:S01]  /*3ee0*/  @P0 IMAD R5, R60, R15.reuse, R0 ;  /* 0x0000000f3c050224 */ /* 0x080fe200078e0200 */
[C---:B------:R-:W-:Y:S01]  /*3ef0*/  @P0 R2UR UR7, R41.reuse ;  /* 0x00000000290702ca */ /* 0x040fe200000e0000 */
[----:B------:R-:W-:Y:S01]  /*3f00*/  @P0 VIADD R0, R0, 0x2 ;  /* 0x0000000200000836 */ /* 0x000fe20000000000 */
[C---:B------:R-:W-:Y:S02]  /*3f10*/  @P0 R2UR UR8, R40.reuse ;  /* 0x00000000280802ca */ /* 0x040fe400000e0000 */
[C---:B------:R-:W-:Y:S01]  /*3f20*/  @P0 R2UR UR9, R41.reuse ;  /* 0x00000000290902ca */ /* 0x040fe200000e0000 */
[----:B------:R-:W1:Y:S01]  /*3f30*/  @P1 LDC.64 R6, c[0x0][0x428] ;  /* 0x00010a00ff061b82 */ /* 0x000e620000000a00 */
[----:B------:R-:W-:Y:S01]  /*3f40*/  @P1 R2UR UR10, R40 ;  /* 0x00000000280a12ca */ /* 0x000fe200000e0000 */
[----:B------:R-:W-:Y:S01]  /*3f50*/  @P1 IMAD R9, R60, R15, R0 ;  /* 0x0000000f3c091224 */ /* 0x000fe200078e0200 */
[----:B------:R-:W-:Y:S01]  /*3f60*/  @P1 R2UR UR11, R41 ;  /* 0x00000000290b12ca */ /* 0x000fe200000e0000 */
[----:B0-----:R-:W-:-:S05]  /*3f70*/  @P0 IMAD.WIDE R4, R5, 0x4, R2 ;  /* 0x0000000405040825 */ /* 0x001fca00078e0202 */
[----:B------:R3:W-:Y:S01]  /*3f80*/  @P0 STG.E desc[UR6][R4.64], RZ ;  /* 0x000000ff04000986 */ /* 0x0007e2000c101906 */
[----:B-1----:R-:W-:-:S03]  /*3f90*/  @P1 IMAD.WIDE R2, R9, 0x4, R6 ;  /* 0x0000000409021825 */ /* 0x002fc600078e0206 */
[----:B------:R3:W-:Y:S04]  /*3fa0*/  @P0 STG.E desc[UR8][R4.64+0x4], RZ ;  /* 0x000004ff04000986 */ /* 0x0007e8000c101908 */
[----:B------:R3:W-:Y:S02]  /*3fb0*/  @P1 STG.E desc[UR10][R2.64], RZ ;  /* 0x000000ff02001986 */ /* 0x0007e4000c10190a */
.L_x_72:
[----:B0-23--:R-:W0:Y:S01]  /*3fc0*/  LDC.64 R2, c[0x0][0x3c8] ;  /* 0x0000f200ff027b82 */ /* 0x00de220000000a00 */
[C---:B------:R-:W-:Y:S02]  /*3fd0*/  R2UR UR6, R40.reuse ;  /* 0x00000000280672ca */ /* 0x040fe400000e0000 */
[C---:B------:R-:W-:Y:S02]  /*3fe0*/  R2UR UR7, R41.reuse ;  /* 0x00000000290772ca */ /* 0x040fe400000e0000 */
[----:B------:R-:W-:Y:S02]  /*3ff0*/  R2UR UR8, R40 ;  /* 0x00000000280872ca */ /* 0x000fe400000e0000 */
[----:B------:R-:W-:Y:S01]  /*4000*/  R2UR UR9, R41 ;  /* 0x00000000290972ca */ /* 0x000fe200000e0000 */
[----:B------:R-:W1:Y:S01]  /*4010*/  LDC.64 R4, c[0x0][0x3e8] ;  /* 0x0000fa00ff047b82 */ /* 0x000e620000000a00 */
[----:B0-----:R-:W-:-:S07]  /*4020*/  IMAD.WIDE R2, R60, 0x4, R2 ;  /* 0x000000043c027825 */ /* 0x001fce00078e0202 */
[----:B------:R-:W2:Y:S01]  /*4030*/  LDG.E R61, desc[UR6][R2.64] ;  /* 0x00000006023d7981 */ /* 0x000ea2000c1e1900 */
[----:B-1----:R-:W-:-:S05]  /*4040*/  IMAD.WIDE R4, R60, 0x4, R4 ;  /* 0x000000043c047825 */ /* 0x002fca00078e0204 */
[----:B------:R-:W2:Y:S01]  /*4050*/  LDG.E R14, desc[UR8][R4.64] ;  /* 0x00000008040e7981 */ /* 0x000ea2000c1e1900 */
[----:B------:R-:W-:Y:S05]  /*4060*/  BMOV.32.CLEAR RZ, B5 ;  /* 0x0000000005ff7355 */ /* 0x000fea0000100000 */
[----:B------:R-:W-:Y:S01]  /*4070*/  BSSY.RECONVERGENT B5, `(.L_x_77) ;  /* 0x00002c5000057945 */ /* 0x000fe20003800200 */
[----:B--2---:R-:W-:-:S13]  /*4080*/  ISETP.GE.AND P0, PT, R61, R14, PT ;  /* 0x0000000e3d00720c */ /* 0x004fda0003f06270 */
[----:B------:R-:W-:Y:S05]  /*4090*/  @P0 BRA `(.L_x_78) ;  /* 0x0000002c00080947 */ /* 0x000fea0003800000 */
[----:B------:R-:W0:Y:S01]  /*40a0*/  LDC.64 R4, c[0x0][0x3c8] ;  /* 0x0000f200ff047b82 */ /* 0x000e220000000a00 */
[C---:B------:R-:W-:Y:S02]  /*40b0*/  R2UR UR8, R40.reuse ;  /* 0x00000000280872ca */ /* 0x040fe400000e0000 */
[C---:B------:R-:W-:Y:S02]  /*40c0*/  R2UR UR9, R41.reuse ;  /* 0x00000000290972ca */ /* 0x040fe400000e0000 */
[C---:B------:R-:W-:Y:S02]  /*40d0*/  R2UR UR20, R40.reuse ;  /* 0x00000000281472ca */ /* 0x040fe400000e0000 */
[C---:B------:R-:W-:Y:S01]  /*40e0*/  R2UR UR21, R41.reuse ;  /* 0x00000000291572ca */ /* 0x040fe200000e0000 */
[----:B------:R-:W1:Y:S01]  /*40f0*/  LDC.64 R2, c[0x0][0x3e8] ;  /* 0x0000fa00ff027b82 */ /* 0x000e620000000a00 */
[----:B------:R-:W-:Y:S02]  /*4100*/  R2UR UR6, R40 ;  /* 0x00000000280672ca */ /* 0x000fe400000e0000 */
[----:B------:R-:W-:-:S05]  /*4110*/  R2UR UR7, R41 ;  /* 0x00000000290772ca */ /* 0x000fca00000e0000 */
[----:B-----5:R-:W2:Y:S08]  /*4120*/  LDC.64 R46, c[0x0][0x3c0] ;  /* 0x0000f000ff2e7b82 */ /* 0x020eb00000000a00 */
[----:B------:R-:W3:Y:S01]  /*4130*/  LDC.64 R48, c[0x0][0x3e0] ;  /* 0x0000f800ff307b82 */ /* 0x000ee20000000a00 */
[----:B0-----:R-:W-:Y:S01]  /*4140*/  IMAD.WIDE R8, R17, 0x4, R4 ;  /* 0x0000000411087825 */ /* 0x001fe200078e0204 */
[----:B------:R-:W-:-:S02]  /*4150*/  R2UR UR14, R40 ;  /* 0x00000000280e72ca */ /* 0x000fc400000e0000 */
[----:B------:R-:W-:Y:S02]  /*4160*/  R2UR UR15, R41 ;  /* 0x00000000290f72ca */ /* 0x000fe400000e0000 */
[C---:B------:R-:W-:Y:S01]  /*4170*/  R2UR UR16, R40.reuse ;  /* 0x00000000281072ca */ /* 0x040fe200000e0000 */
[----:B------:R-:W4:Y:S01]  /*4180*/  LDG.E R10, desc[UR8][R8.64] ;  /* 0x00000008080a7981 */ /* 0x000f22000c1e1900 */
[----:B-1----:R-:W-:Y:S01]  /*4190*/  IMAD.WIDE R54, R17, 0x4, R2 ;  /* 0x0000000411367825 */ /* 0x002fe200078e0202 */
[C---:B------:R-:W-:Y:S02]  /*41a0*/  R2UR UR17, R41.reuse ;  /* 0x00000000291172ca */ /* 0x040fe400000e0000 */
[C---:B------:R-:W-:Y:S02]  /*41b0*/  R2UR UR18, R40.reuse ;  /* 0x00000000281272ca */ /* 0x040fe400000e0000 */
[----:B------:R-:W-:Y:S01]  /*41c0*/  R2UR UR19, R41 ;  /* 0x00000000291372ca */ /* 0x000fe200000e0000 */
[----:B------:R-:W4:Y:S01]  /*41d0*/  LDG.E R11, desc[UR20][R54.64] ;  /* 0x00000014360b7981 */ /* 0x000f22000c1e1900 */
[----:B------:R-:W-:Y:S01]  /*41e0*/  IMAD.WIDE R42, R59, 0x4, R4 ;  /* 0x000000043b2a7825 */ /* 0x000fe200078e0204 */
[----:B------:R-:W-:-:S02]  /*41f0*/  R2UR UR10, R40 ;  /* 0x00000000280a72ca */ /* 0x000fc400000e0000 */
[----:B------:R-:W-:Y:S01]  /*4200*/  R2UR UR11, R41 ;  /* 0x00000000290b72ca */ /* 0x000fe200000e0000 */
[----:B--2---:R-:W-:Y:S01]  /*4210*/  IMAD.WIDE R6, R23, 0x4, R46 ;  /* 0x0000000417067825 */ /* 0x004fe200078e022e */
[----:B------:R-:W-:Y:S02]  /*4220*/  R2UR UR12, R40 ;  /* 0x00000000280c72ca */ /* 0x000fe400000e0000 */
[----:B------:R-:W-:Y:S01]  /*4230*/  R2UR UR13, R41 ;  /* 0x00000000290d72ca */ /* 0x000fe200000e0000 */
[----:B------:R-:W-:Y:S01]  /*4240*/  IMAD.WIDE R50, R19, 0x4, R4 ;  /* 0x0000000413327825 */ /* 0x000fe200078e0204 */
[----:B------:R-:W5:Y:S03]  /*4250*/  LDG.E R12, desc[UR6][R6.64] ;  /* 0x00000006060c7981 */ /* 0x000f66000c1e1900 */
[----:B---3--:R-:W-:-:S04]  /*4260*/  IMAD.WIDE R24, R23, 0x4, R48 ;  /* 0x0000000417187825 */ /* 0x008fc800078e0230 */
[----:B------:R-:W-:Y:S01]  /*4270*/  IMAD.WIDE R48, R21, 0x4, R48 ;  /* 0x0000000415307825 */ /* 0x000fe200078e0230 */
[----:B------:R0:W5:Y:S03]  /*4280*/  LDG.E R9, desc[UR10][R24.64] ;  /* 0x0000000a18097981 */ /* 0x000166000c1e1900 */
[--C-:B------:R-:W-:Y:S01]  /*4290*/  IMAD.WIDE R44, R59, 0x4, R2.reuse ;  /* 0x000000043b2c7825 */ /* 0x100fe200078e0202 */
[----:B------:R-:W5:Y:S03]  /*42a0*/  LDG.E R8, desc[UR14][R48.64] ;  /* 0x0000000e30087981 */ /* 0x000f66000c1e1900 */
[----:B------:R-:W-:Y:S01]  /*42b0*/  IMAD.WIDE R52, R19, 0x4, R2 ;  /* 0x0000000413347825 */ /* 0x000fe200078e0202 */
[----:B------:R-:W5:Y:S01]  /*42c0*/  LDG.E R6, desc[UR6][R42.64] ;  /* 0x000000062a067981 */ /* 0x000f62000c1e1900 */
[----:B0-----:R-:W0:Y:S03]  /*42d0*/  LDC.64 R24, c[0x0][0x3a8] ;  /* 0x0000ea00ff187b82 */ /* 0x001e260000000a00 */
[----:B------:R-:W5:Y:S04]  /*42e0*/  LDG.E R7, desc[UR16][R50.64] ;  /* 0x0000001032077981 */ /* 0x000f68000c1e1900 */
[----:B------:R-:W5:Y:S04]  /*42f0*/  LDG.E R5, desc[UR8][R44.64] ;  /* 0x000000082c057981 */ /* 0x000f68000c1e1900 */
[----:B------:R-:W5:Y:S01]  /*4300*/  LDG.E R4, desc[UR18][R52.64] ;  /* 0x0000001234047981 */ /* 0x000f62000c1e1900 */
[----:B------:R-:W-:Y:S01]  /*4310*/  IMAD.WIDE R46, R21, 0x4, R46 ;  /* 0x00000004152e7825 */ /* 0x000fe200078e022e */
[----:B------:R-:W-:Y:S03]  /*4320*/  BSSY.RECONVERGENT B6, `(.L_x_79) ;  /* 0x0000159000067945 */ /* 0x000fe60003800200 */
[----:B------:R-:W-:Y:S01]  /*4330*/  IMAD.MOV.U32 R3, RZ, RZ, R61 ;  /* 0x000000ffff037224 */ /* 0x000fe200078e003d */
[----:B------:R4:W5:Y:S03]  /*4340*/  LDG.E R13, desc[UR12][R46.64] ;  /* 0x0000000c2e0d7981 */ /* 0x000966000c1e1900 */
[----:B------:R-:W-:-:S02]  /*4350*/  IMAD.MOV.U32 R61, RZ, RZ, R3 ;  /* 0x000000ffff3d7224 */ /* 0x000fc400078e0003 */
[C---:B----4-:R-:W-:Y:S02]  /*4360*/  IMAD.SHL.U32 R47, R10.reuse, 0x4, RZ ;  /* 0x000000040a2f7824 */ /* 0x050fe400078e00ff */
[----:B------:R-:W-:Y:S02]  /*4370*/  VIADD R2, R10, 0x1 ;  /* 0x000000010a027836 */ /* 0x000fe40000000000 */
[----:B------:R-:W-:Y:S02]  /*4380*/  IMAD.IADD R0, R11, 0x1, -R10 ;  /* 0x000000010b007824 */ /* 0x000fe400078e0a0a */
[----:B0-----:R-:W-:-:S03]  /*4390*/  IMAD.WIDE R24, R47, 0x4, R24 ;  /* 0x000000042f187825 */ /* 0x001fc600078e0218 */
[----:B------:R-:W-:-:S07]  /*43a0*/  LOP3.LUT R0, R0, 0x1, RZ, 0xc0, !PT ;  /* 0x0000000100007812 */ /* 0x000fce00078ec0ff */
.L_x_101:
[----:B0-----:R-:W0:Y:S01]  /*43b0*/  LDC.64 R42, c[0x0][0x3a8] ;  /* 0x0000ea00ff2a7b82 */ /* 0x001e220000000a00 */
[----:B------:R-:W-:Y:S01]  /*43c0*/  R2UR UR6, R40 ;  /* 0x00000000280672ca */ /* 0x000fe200000e0000 */
[----:B-1----:R-:W-:Y:S01]  /*43d0*/  IMAD.SHL.U32 R45, R61, 0x4, RZ ;  /* 0x000000043d2d7824 */ /* 0x002fe200078e00ff */
[----:B------:R-:W-:-:S03]  /*43e0*/  R2UR UR7, R41 ;  /* 0x00000000290772ca */ /* 0x000fc600000e0000 */
[----:B0-----:R-:W-:-:S10]  /*43f0*/  IMAD.WIDE R42, R45, 0x4, R42 ;  /* 0x000000042d2a7825 */ /* 0x001fd400078e022a */
[----:B--2---:R-:W2:Y:S01]  /*4400*/  LDG.E R44, desc[UR6][R42.64+0x8] ;  /* 0x000008062a2c7981 */ /* 0x004ea2000c1e1900 */
[----:B------:R-:W-:Y:S01]  /*4410*/  VIADD R61, R61, 0x1 ;  /* 0x000000013d3d7836 */ /* 0x000fe20000000000 */
[----:B------:R-:W-:Y:S04]  /*4420*/  BSSY.RECONVERGENT B7, `(.L_x_80) ;  /* 0x0000147000077945 */ /* 0x000fe80003800200 */
[----:B------:R-:W-:Y:S02]  /*4430*/  ISETP.NE.AND P1, PT, R61, R14, PT ;  /* 0x0000000e3d00720c */ /* 0x000fe40003f25270 */
[----:B--2---:R-:W-:-:S13]  /*4440*/  ISETP.NE.AND P0, PT, R44, 0x1, PT ;  /* 0x000000012c00780c */ /* 0x004fda0003f05270 */
[----:B---3--:R-:W-:Y:S05]  /*4450*/  @P0 BRA `(.L_x_81) ;  /* 0x00000014000c0947 */ /* 0x008fea0003800000 */
[----:B------:R-:W-:Y:S01]  /*4460*/  R2UR UR6, R40 ;  /* 0x00000000280672ca */ /* 0x000fe200000e0000 */
[----:B------:R-:W0:Y:S01]  /*4470*/  LDC.64 R44, c[0x0][0x428] ;  /* 0x00010a00ff2c7b82 */ /* 0x000e220000000a00 */
[----:B------:R-:W-:Y:S01]  /*4480*/  R2UR UR7, R41 ;  /* 0x00000000290772ca */ /* 0x000fe200000e0000 */
[----:B------:R-:W1:-:S12]  /*4490*/  LDCU UR4, c[0x0][0x420] ;  /* 0x00008400ff0477ac */ /* 0x000e580008000800 */
[----:B------:R-:W1:Y:S02]  /*44a0*/  LDG.E R63, desc[UR6][R42.64] ;  /* 0x000000062a3f7981 */ /* 0x000e64000c1e1900 */
[----:B-1----:R-:W-:-:S04]  /*44b0*/  IMAD R47, R60, UR4, R63 ;  /* 0x000000043c2f7c24 */ /* 0x002fc8000f8e023f */
[----:B0-----:R-:W-:-:S05]  /*44c0*/  IMAD.WIDE R44, R47, 0x4, R44 ;  /* 0x000000042f2c7825 */ /* 0x001fca00078e022c */
[----:B------:R-:W2:Y:S01]  /*44d0*/  LDG.E R46, desc[UR6][R44.64] ;  /* 0x000000062c2e7981 */ /* 0x000ea2000c1e1900 */
[----:B-----5:R-:W-:-:S04]  /*44e0*/  ISETP.GE.AND P0, PT, R6, R5, PT ;  /* 0x000000050600720c */ /* 0x020fc80003f06270 */
[----:B--2---:R-:W-:-:S13]  /*44f0*/  ISETP.EQ.OR P0, PT, R46, 0x1, P0 ;  /* 0x000000012e00780c */ /* 0x004fda0000702670 */
[----:B------:R-:W-:Y:S05]  /*4500*/  @P0 BRA `(.L_x_81) ;  /* 0x0000001000e00947 */ /* 0x000fea0003800000 */
[----:B------:R-:W-:-:S07]  /*4510*/  IMAD.MOV.U32 R62, RZ, RZ, R6 ;  /* 0x000000ffff3e7224 */ /* 0x000fce00078e0006 */
.L_x_100:
[----:B0-----:R-:W0:Y:S01]  /*4520*/  LDC.64 R46, c[0x0][0x3a8] ;  /* 0x0000ea00ff2e7b82 */ /* 0x001e220000000a00 */
[----:B------:R-:W-:Y:S01]  /*4530*/  R2UR UR6, R40 ;  /* 0x00000000280672ca */ /* 0x000fe200000e0000 */
[----:B------:R-:W-:Y:S01]  /*4540*/  IMAD.SHL.U32 R49, R62, 0x4, RZ ;  /* 0x000000043e317824 */ /* 0x000fe200078e00ff */
[----:B------:R-:W-:-:S03]  /*4550*/  R2UR UR7, R41 ;  /* 0x00000000290772ca */ /* 0x000fc600000e0000 */
[----:B0-----:R-:W-:-:S10]  /*4560*/  IMAD.WIDE R46, R49, 0x4, R46 ;  /* 0x00000004312e7825 */ /* 0x001fd400078e022e */
[----:B--2---:R-:W2:Y:S01]  /*4570*/  LDG.E R48, desc[UR6][R46.64] ;  /* 0x000000062e307981 */ /* 0x004ea2000c1e1900 */
[----:B------:R-:W-:Y:S01]  /*4580*/  VIADD R62, R62, 0x1 ;  /* 0x000000013e3e7836 */ /* 0x000fe20000000000 */
[----:B------:R-:W-:Y:S04]  /*4590*/  BSSY.RECONVERGENT B8, `(.L_x_82) ;  /* 0x000012e000087945 */ /* 0x000fe80003800200 */
[----:B------:R-:W-:Y:S02]  /*45a0*/  ISETP.NE.AND P2, PT, R62, R5, PT ;  /* 0x000000053e00720c */ /* 0x000fe40003f45270 */
[----:B--2---:R-:W-:-:S13]  /*45b0*/  ISETP.NE.AND P0, PT, R48, R63, PT ;  /* 0x0000003f3000720c */ /* 0x004fda0003f05270 */
[----:B-1-3--:R-:W-:Y:S05]  /*45c0*/  @P0 BRA `(.L_x_83) ;  /* 0x0000001000a80947 */ /* 0x00afea0003800000 */
[----:B------:R-:W-:Y:S02]  /*45d0*/  R2UR UR6, R40 ;  /* 0x00000000280672ca */ /* 0x000fe400000e0000 */
[----:B------:R-:W-:-:S13]  /*45e0*/  R2UR UR7, R41 ;  /* 0x00000000290772ca */ /* 0x000fda00000e0000 */
[----:B------:R-:W2:Y:S01]  /*45f0*/  LDG.E R48, desc[UR6][R46.64+0x8] ;  /* 0x000008062e307981 */ /* 0x000ea2000c1e1900 */
[----:B------:R-:W-:-:S04]  /*4600*/  ISETP.GE.AND P0, PT, R12, R9, PT ;  /* 0x000000090c00720c */ /* 0x000fc80003f06270 */
[----:B--2---:R-:W-:-:S13]  /*4610*/  ISETP.NE.OR P0, PT, R48, 0x1, P0 ;  /* 0x000000013000780c */ /* 0x004fda0000705670 */
[----:B------:R-:W-:Y:S05]  /*4620*/  @P0 BRA `(.L_x_83) ;  /* 0x0000001000900947 */ /* 0x000fea0003800000 */
[----:B------:R-:W-:-:S07]  /*4630*/  IMAD.MOV.U32 R64, RZ, RZ, R12 ;  /* 0x000000ffff407224 */ /* 0x000fce00078e000c */
.L_x_99:
        /* <DEDUP_REMOVED lines=18> */
.L_x_98:
        /* <DEDUP_REMOVED lines=18> */
.L_x_97:
[----:B0-----:R-:W0:Y:S01]  /*4880*/  LDC.64 R52, c[0x0][0x3a8] ;  /* 0x0000ea00ff347b82 */ /* 0x001e220000000a00 */
[----:B------:R-:W-:Y:S01]  /*4890*/  R2UR UR6, R40 ;  /* 0x00000000280672ca */ /* 0x000fe200000e0000 */
[----:B-1----:R-:W-:Y:S01]  /*48a0*/  IMAD.SHL.U32 R55, R67, 0x4, RZ ;  /* 0x0000000443377824 */ /* 0x002fe200078e00ff */
[----:B------:R-:W-:-:S03]  /*48b0*/  R2UR UR7, R41 ;  /* 0x00000000290772ca */ /* 0x000fc600000e0000 */
[----:B0-----:R-:W-:-:S10]  /*48c0*/  IMAD.WIDE R52, R55, 0x4, R52 ;  /* 0x0000000437347825 */ /* 0x001fd400078e0234 */
[----:B--23--:R-:W2:Y:S01]  /*48d0*/  LDG.E R54, desc[UR6][R52.64] ;  /* 0x0000000634367981 */ /* 0x00cea2000c1e1900 */
[----:B------:R-:W-:Y:S01]  /*48e0*/  VIADD R67, R67, 0x1 ;  /* 0x0000000143437836 */ /* 0x000fe20000000000 */
[----:B------:R-:W-:Y:S05]  /*48f0*/  BMOV.32.CLEAR RZ, B11 ;  /* 0x000000000bff7355 */ /* 0x000fea0000100000 */
[----:B------:R-:W-:Y:S01]  /*4900*/  BSSY.RECONVERGENT B11, `(.L_x_88) ;  /* 0x00000f10000b7945 */ /* 0x000fe20003800200 */
[----:B------:R-:W-:Y:S02]  /*4910*/  ISETP.NE.AND P5, PT, R67, R4, PT ;  /* 0x000000044300720c */ /* 0x000fe40003fa5270 */
[----:B--2---:R-:W-:-:S13]  /*4920*/  ISETP.NE.AND P0, PT, R54, R63, PT ;  /* 0x0000003f3600720c */ /* 0x004fda0003f05270 */
[----:B------:R-:W-:Y:S05]  /*4930*/  @P0 BRA `(.L_x_89) ;  /* 0x0000000c00b40947 */ /* 0x000fea0003800000 */
[----:B------:R-:W-:Y:S02]  /*4940*/  R2UR UR6, R40 ;  /* 0x00000000280672ca */ /* 0x000fe400000e0000 */
[----:B------:R-:W-:-:S13]  /*4950*/  R2UR UR7, R41 ;  /* 0x00000000290772ca */ /* 0x000fda00000e0000 */
[----:B------:R-:W2:Y:S01]  /*4960*/  LDG.E R54, desc[UR6][R52.64+0xc] ;  /* 0x00000c0634367981 */ /* 0x000ea2000c1e1900 */
[----:B------:R-:W-:-:S04]  /*4970*/  ISETP.GT.AND P0, PT, R11, R10, PT ;  /* 0x0000000a0b00720c */ /* 0x000fc80003f04270 */
[----:B--2---:R-:W-:-:S13]  /*4980*/  ISETP.NE.OR P0, PT, R54, 0x1, !P0 ;  /* 0x000000013600780c */ /* 0x004fda0004705670 */
[----:B------:R-:W-:Y:S05]  /*4990*/  @P0 BRA `(.L_x_89) ;  /* 0x0000000c009c0947 */ /* 0x000fea0003800000 */
[----:B------:R-:W-:Y:S01]  /*49a0*/  ISETP.NE.AND P0, PT, R0, RZ, PT ;  /* 0x000000ff0000720c */ /* 0x000fe20003f05270 */
[----:B------:R-:W0:Y:S05]  /*49b0*/  BMOV.32.CLEAR R54, B0 ;  /* 0x0000000000367355 */ /* 0x000e2a0000100000 */
[----:B------:R-:W-:Y:S01]  /*49c0*/  BSSY.RECONVERGENT B0, `(.L_x_90) ;  /* 0x000004f000007945 */ /* 0x000fe20003800200 */
[----:B------:R-:W-:-:S03]  /*49d0*/  IMAD.MOV.U32 R66, RZ, RZ, R10 ;  /* 0x000000ffff427224 */ /* 0x000fc600078e000a */
[----:B------:R-:W1:Y:S05]  /*49e0*/  BMOV.32.CLEAR R69, B0 ;  /* 0x0000000000457355 */ /* 0x000e6a0000100000 */
[----:B0-----:R0:W-:Y:S05]  /*49f0*/  BMOV.32 B0, R54 ;  /* 0x0000003600007356 */ /* 0x0011ea0000000000 */
[----:B-1----:R-:W-:Y:S05]  /*4a00*/  @!P0 BRA `(.L_x_91) ;  /* 0x0000000400208947 */ /* 0x002fea0003800000 */
[----:B------:R-:W-:Y:S02]  /*4a10*/  R2UR UR6, R40 ;  /* 0x00000000280672ca */ /* 0x000fe400000e0000 */
[----:B------:R-:W-:-:S13]  /*4a20*/  R2UR UR7, R41 ;  /* 0x00000000290772ca */ /* 0x000fda00000e0000 */
[----:B0-----:R-:W2:Y:S01]  /*4a30*/  LDG.E R54, desc[UR6][R24.64] ;  /* 0x0000000618367981 */ /* 0x001ea2000c1e1900 */
[----:B------:R-:W-:Y:S01]  /*4a40*/  IMAD.MOV.U32 R66, RZ, RZ, R2 ;  /* 0x000000ffff427224 */ /* 0x000fe200078e0002 */
[----:B--2---:R-:W-:-:S13]  /*4a50*/  ISETP.NE.AND P0, PT, R54, R63, PT ;  /* 0x0000003f3600720c */ /* 0x004fda0003f05270 */
[----:B------:R-:W-:Y:S05]  /*4a60*/  @P0 BRA `(.L_x_91) ;  /* 0x0000000400080947 */ /* 0x000fea0003800000 */
[----:B------:R-:W-:Y:S02]  /*4a70*/  R2UR UR6, R40 ;  /* 0x00000000280672ca */ /* 0x000fe400000e0000 */
[----:B------:R-:W-:-:S13]  /*4a80*/  R2UR UR7, R41 ;  /* 0x00000000290772ca */ /* 0x000fda00000e0000 */
[----:B------:R-:W2:Y:S01]  /*4a90*/  LDG.E R54, desc[UR6][R24.64+0xc] ;  /* 0x00000c0618367981 */ /* 0x000ea2000c1e1900 */
[----:B------:R-:W-:Y:S01]  /*4aa0*/  IMAD.MOV.U32 R66, RZ, RZ, R2 ;  /* 0x000000ffff427224 */ /* 0x000fe200078e0002 */
[----:B--2---:R-:W-:-:S13]  /*4ab0*/  ISETP.NE.AND P0, PT, R54, 0x1, PT ;  /* 0x000000013600780c */ /* 0x004fda0003f05270 */
[----:B------:R-:W-:Y:S05]  /*4ac0*/  @P0 BRA `(.L_x_91) ;  /* 0x0000000000f00947 */ /* 0x000fea0003800000 */
[C---:B------:R-:W-:Y:S02]  /*4ad0*/  R2UR UR6, R40.reuse ;  /* 0x00000000280672ca */ /* 0x040fe400000e0000 */
[C---:B------:R-:W-:Y:S02]  /*4ae0*/  R2UR UR7, R41.reuse ;  /* 0x00000000290772ca */ /* 0x040fe400000e0000 */
[C---:B------:R-:W-:Y:S02]  /*4af0*/  R2UR UR8, R40.reuse ;  /* 0x00000000280872ca */ /* 0x040fe400000e0000 */
[C---:B------:R-:W-:Y:S02]  /*4b00*/  R2UR UR9, R41.reuse ;  /* 0x00000000290972ca */ /* 0x040fe400000e0000 */
[----:B------:R-:W-:Y:S02]  /*4b10*/  R2UR UR10, R40 ;  /* 0x00000000280a72ca */ /* 0x000fe400000e0000 */
[----:B------:R-:W-:-:S05]  /*4b20*/  R2UR UR11, R41 ;  /* 0x00000000290b72ca */ /* 0x000fca00000e0000 */
[----:B------:R-:W2:Y:S04]  /*4b30*/  LDG.E R54, desc[UR6][R46.64+0x4] ;  /* 0x000004062e367981 */ /* 0x000ea8000c1e1900 */
[----:B------:R-:W2:Y:S04]  /*4b40*/  LDG.E R55, desc[UR8][R42.64+0x4] ;  /* 0x000004082a377981 */ /* 0x000ea8000c1e1900 */
[----:B------:R-:W2:Y:S02]  /*4b50*/  LDG.E R66, desc[UR10][R36.64+0x4] ;  /* 0x0000040a24427981 */ /* 0x000ea4000c1e1900 */
[----:B--2---:R-:W-:Y:S01]  /*4b60*/  IADD3 R55, PT, PT, R54, -R55, -R66 ;  /* 0x8000003736377210 */ /* 0x004fe20007ffe842 */
[----:B------:R-:W-:-:S03]  /*4b70*/  IMAD.MOV.U32 R66, RZ, RZ, R2 ;  /* 0x000000ffff427224 */ /* 0x000fc600078e0002 */
[----:B------:R-:W-:-:S13]  /*4b80*/  ISETP.GT.U32.AND P0, PT, R55, 0x14, PT ;  /* 0x000000143700780c */ /* 0x000fda0003f04070 */
[----:B------:R-:W-:Y:S05]  /*4b90*/  @P0 BRA `(.L_x_91) ;  /* 0x0000000000bc0947 */ /* 0x000fea0003800000 */
[----:B------:R-:W-:Y:S02]  /*4ba0*/  R2UR UR6, R40 ;  /* 0x00000000280672ca */ /* 0x000fe400000e0000 */
[----:B------:R-:W-:-:S13]  /*4bb0*/  R2UR UR7, R41 ;  /* 0x00000000290772ca */ /* 0x000fda00000e0000 */
[----:B------:R-:W2:Y:S01]  /*4bc0*/  LDG.E R68, desc[UR6][R48.64+0x4] ;  /* 0x0000040630447981 */ /* 0x000ea2000c1e1900 */
[----:B------:R-:W-:Y:S01]  /*4bd0*/  IMAD.MOV.U32 R66, RZ, RZ, R2 ;  /* 0x000000ffff427224 */ /* 0x000fe200078e0002 */
[----:B--2---:R-:W-:-:S04]  /*4be0*/  IADD3 R55, PT, PT, R68, -0x3d, -R54 ;  /* 0xffffffc344377810 */ /* 0x004fc80007ffe836 */
[----:B------:R-:W-:-:S13]  /*4bf0*/  ISETP.GE.U32.AND P0, PT, R55, -0x15, PT ;  /* 0xffffffeb3700780c */ /* 0x000fda0003f06070 */
[----:B------:R-:W-:Y:S05]  /*4c00*/  @!P0 BRA `(.L_x_91) ;  /* 0x0000000000a08947 */ /* 0x000fea0003800000 */
[C---:B------:R-:W-:Y:S02]  /*4c10*/  R2UR UR8, R40.reuse ;  /* 0x00000000280872ca */ /* 0x040fe400000e0000 */
[C---:B------:R-:W-:Y:S02]  /*4c20*/  R2UR UR9, R41.reuse ;  /* 0x00000000290972ca */ /* 0x040fe400000e0000 */
[----:B------:R-:W-:Y:S02]  /*4c30*/  R2UR UR6, R40 ;  /* 0x00000000280672ca */ /* 0x000fe400000e0000 */
[----:B------:R-:W-:-:S09]  /*4c40*/  R2UR UR7, R41 ;  /* 0x00000000290772ca */ /* 0x000fd200000e0000 */
[----:B------:R-:W2:Y:S04]  /*4c50*/  LDG.E R55, desc[UR8][R32.64+0x4] ;  /* 0x0000040820377981 */ /* 0x000ea8000c1e1900 */
[----:B------:R-:W3:Y:S01]  /*4c60*/  LDG.E R70, desc[UR6][R50.64+0x4] ;  /* 0x0000040632467981 */ /* 0x000ee2000c1e1900 */
[----:B------:R-:W-:Y:S02]  /*4c70*/  IMAD.MOV.U32 R66, RZ, RZ, R2 ;  /* 0x000000ffff427224 */ /* 0x000fe400078e0002 */
[----:B--2---:R-:W-:-:S05]  /*4c80*/  IMAD.IADD R55, R68, 0x1, R55 ;  /* 0x0000000144377824 */ /* 0x004fca00078e0237 */
[----:B---3--:R-:W-:-:S13]  /*4c90*/  ISETP.GE.AND P0, PT, R70, R55, PT ;  /* 0x000000374600720c */ /* 0x008fda0003f06270 */
[----:B------:R-:W-:Y:S05]  /*4ca0*/  @!P0 BRA `(.L_x_91) ;  /* 0x0000000000788947 */ /* 0x000fea0003800000 */
        /* <DEDUP_REMOVED lines=8> */
[----:B------:R-:W3:Y:S01]  /*4d30*/  LDG.E R68, desc[UR10][R30.64+0x4] ;  /* 0x0000040a1e447981 */ /* 0x000ee2000c1e1900 */
[----:B--2---:R-:W-:Y:S02]  /*4d40*/  IMAD.IADD R55, R55, 0x1, R66 ;  /* 0x0000000137377824 */ /* 0x004fe400078e0242 */
[----:B------:R-:W-:-:S02]  /*4d50*/  IMAD.MOV.U32 R66, RZ, RZ, R2 ;  /* 0x000000ffff427224 */ /* 0x000fc400078e0002 */
[----:B------:R-:W-:-:S05]  /*4d60*/  VIADD R71, R55, 0xffffffc3 ;  /* 0xffffffc337477836 */ /* 0x000fca0000000000 */
[----:B---3--:R-:W-:-:S04]  /*4d70*/  IADD3 R68, PT, PT, R71, -R70, -R68 ;  /* 0x8000004647447210 */ /* 0x008fc80007ffe844 */
[----:B------:R-:W-:-:S13]  /*4d80*/  ISETP.GE.U32.AND P0, PT, R68, -0x15, PT ;  /* 0xffffffeb4400780c */ /* 0x000fda0003f06070 */
[----:B------:R-:W-:Y:S05]  /*4d90*/  @!P0 BRA `(.L_x_91) ;  /* 0x00000000003c8947 */ /* 0x000fea0003800000 */
[----:B------:R-:W-:Y:S01]  /*4da0*/  IADD3 R54, PT, PT, R54, 0x79, -R71 ;  /* 0x0000007936367810 */ /* 0x000fe20007ffe847 */
[----:B------:R-:W-:-:S03]  /*4db0*/  IMAD.MOV.U32 R66, RZ, RZ, R2 ;  /* 0x000000ffff427224 */ /* 0x000fc600078e0002 */
[----:B------:R-:W-:-:S13]  /*4dc0*/  ISETP.GT.U32.AND P0, PT, R54, 0x3c, PT ;  /* 0x0000003c3600780c */ /* 0x000fda0003f04070 */
[----:B------:R-:W-:Y:S05]  /*4dd0*/  @P0 BRA `(.L_x_91) ;  /* 0x00000000002c0947 */ /* 0x000fea0003800000 */
[----:B------:R-:W-:Y:S02]  /*4de0*/  R2UR UR6, R40 ;  /* 0x00000000280672ca */ /* 0x000fe400000e0000 */
[----:B------:R-:W-:-:S13]  /*4df0*/  R2UR UR7, R41 ;  /* 0x00000000290772ca */ /* 0x000fda00000e0000 */
[----:B------:R-:W2:Y:S01]  /*4e00*/  LDG.E R54, desc[UR6][R24.64+0x4] ;  /* 0x0000040618367981 */ /* 0x000ea2000c1e1900 */
[----:B------:R-:W-:Y:S02]  /*4e10*/  IMAD.MOV.U32 R66, RZ, RZ, R2 ;  /* 0x000000ffff427224 */ /* 0x000fe400078e0002 */
[----:B--2---:R-:W-:-:S05]  /*4e20*/  IMAD.IADD R54, R54, 0x1, -R55 ;  /* 0x0000000136367824 */ /* 0x004fca00078e0a37 */
[----:B------:R-:W-:-:S13]  /*4e30*/  ISETP.GT.U32.AND P0, PT, R54, 0x14, PT ;  /* 0x000000143600780c */ /* 0x000fda0003f04070 */
[----:B------:R-:W-:Y:S01]  /*4e40*/  @!P0 R2UR UR6, R40 ;  /* 0x00000000280682ca */ /* 0x000fe200000e0000 */
[----:B------:R-:W-:Y:S01]  /*4e50*/  @!P0 IMAD.MOV.U32 R55, RZ, RZ, 0x1 ;  /* 0x00000001ff378424 */ /* 0x000fe200078e00ff */
[----:B------:R-:W-:Y:S01]  /*4e60*/  @!P0 R2UR UR7, R41 ;  /* 0x00000000290782ca */ /* 0x000fe200000e0000 */
[----:B------:R-:W-:-:S12]  /*4e70*/  @!P0 IMAD.MOV.U32 R66, RZ, RZ, R2 ;  /* 0x000000ffff428224 */ /* 0x000fd800078e0002 */
[----:B------:R1:W-:Y:S02]  /*4e80*/  @!P0 STG.E desc[UR6][R44.64], R55 ;  /* 0x000000372c008986 */ /* 0x0003e4000c101906 */
.L_x_91:
[----:B0-----:R-:W0:Y:S05]  /*4e90*/  BMOV.32.CLEAR R54, B0 ;  /* 0x0000000000367355 */ /* 0x001e2a0000100000 */
[----:B------:R2:W-:Y:S05]  /*4ea0*/  BMOV.32 B0, R69 ;  /* 0x0000004500007356 */ /* 0x0005ea0000000000 */
[----:B------:R-:W-:Y:S05]  /*4eb0*/  BSYNC.RECONVERGENT B0 ;  /* 0x0000000000007941 */ /* 0x000fea0003800200 */
.L_x_90:
[----:B------:R-:W-:Y:S01]  /*4ec0*/  ISETP.NE.AND P0, PT, R11, R2, PT ;  /* 0x000000020b00720c */ /* 0x000fe20003f05270 */
[----:B0-----:R0:W-:-:S12]  /*4ed0*/  BMOV.32 B0, R54 ;  /* 0x0000003600007356 */ /* 0x0011d80000000000 */
[----:B0-----:R-:W-:Y:S05]  /*4ee0*/  @!P0 BRA `(.L_x_89) ;  /* 0x0000000800488947 */ /* 0x001fea0003800000 */
.L_x_96:
[----:B01-3--:R-:W0:Y:S01]  /*4ef0*/  LDC.64 R54, c[0x0][0x3a8] ;  /* 0x0000ea00ff367b82 */ /* 0x00be220000000a00 */
[----:B------:R-:W-:Y:S01]  /*4f00*/  R2UR UR6, R40 ;  /* 0x00000000280672ca */ /* 0x000fe200000e0000 */
[----:B--2---:R-:W-:Y:S01]  /*4f10*/  IMAD.SHL.U32 R69, R66, 0x4, RZ ;  /* 0x0000000442457824 */ /* 0x004fe200078e00ff */
[----:B------:R-:W-:Y:S01]  /*4f20*/  R2UR UR7, R41 ;  /* 0x00000000290772ca */ /* 0x000fe200000e0000 */
[----:B------:R-:W1:Y:S05]  /*4f30*/  BMOV.32.CLEAR R70, B0 ;  /* 0x0000000000467355 */ /* 0x000e6a0000100000 */
[----:B0-----:R-:W-:-:S07]  /*4f40*/  IMAD.WIDE R54, R69, 0x4, R54 ;  /* 0x0000000445367825 */ /* 0x001fce00078e0236 */
[----:B------:R-:W2:Y:S01]  /*4f50*/  LDG.E R68, desc[UR6][R54.64] ;  /* 0x0000000636447981 */ /* 0x000ea2000c1e1900 */
[----:B------:R-:W-:Y:S01]  /*4f60*/  BSSY.RECONVERGENT B0, `(.L_x_92) ;  /* 0x0000042000007945 */ /* 0x000fe20003800200 */
[----:B------:R-:W-:-:S03]  /*4f70*/  VIADD R66, R66, 0x2 ;  /* 0x0000000242427836 */ /* 0x000fc60000000000 */
[----:B------:R-:W0:Y:S05]  /*4f80*/  BMOV.32.CLEAR R71, B0 ;  /* 0x0000000000477355 */ /* 0x000e2a0000100000 */
[----:B-1----:R1:W-:Y:S05]  /*4f90*/  BMOV.32 B0, R70 ;  /* 0x0000004600007356 */ /* 0x0023ea0000000000 */
[----:B------:R-:W-:-:S02]  /*4fa0*/  ISETP.NE.AND P6, PT, R66, R11, PT ;  /* 0x0000000b4200720c */ /* 0x000fc40003fc5270 */
[----:B--2---:R-:W-:-:S13]  /*4fb0*/  ISETP.NE.AND P0, PT, R68, R63, PT ;  /* 0x0000003f4400720c */ /* 0x004fda0003f05270 */
[----:B01----:R-:W-:Y:S05]  /*4fc0*/  @P0 BRA `(.L_x_93) ;  /* 0x0000000000e40947 */ /* 0x003fea0003800000 */
[----:B------:R-:W-:Y:S02]  /*4fd0*/  R2UR UR6, R40 ;  /* 0x00000000280672ca */ /* 0x000fe400000e0000 */
[----:B------:R-:W-:-:S13]  /*4fe0*/  R2UR UR7, R41 ;  /* 0x00000000290772ca */ /* 0x000fda00000e0000 */
[----:B------:R-:W2:Y:S02]  /*4ff0*/  LDG.E R68, desc[UR6][R54.64+0xc] ;  /* 0x00000c0636447981 */ /* 0x000ea4000c1e1900 */
        /* <DEDUP_REMOVED lines=11> */
[----:B--2---:R-:W-:-:S04]  /*50b0*/  IADD3 R69, PT, PT, R68, -R69, -R70 ;  /* 0x8000004544457210 */ /* 0x004fc80007ffe846 */
[----:B------:R-:W-:-:S13]  /*50c0*/  ISETP.GT.U32.AND P0, PT, R69, 0x14, PT ;  /* 0x000000144500780c */ /* 0x000fda0003f04070 */
[----:B------:R-:W-:Y:S05]  /*50d0*/  @P0 BRA `(.L_x_93) ;  /* 0x0000000000a00947 */ /* 0x000fea0003800000 */
[----:B------:R-:W-:Y:S02]  /*50e0*/  R2UR UR6, R40 ;  /* 0x00000000280672ca */ /* 0x000fe400000e0000 */
[----:B------:R-:W-:-:S13]  /*50f0*/  R2UR UR7, R41 ;  /* 0x00000000290772ca */ /* 0x000fda00000e0000 */
[----:B------:R-:W2:Y:S02]  /*5100*/  LDG.E R73, desc[UR6][R48.64+0x4] ;  /* 0x0000040630497981 */ /* 0x000ea4000c1e1900 */
        /* <DEDUP_REMOVED lines=21> */
[----:B--2---:R-:W-:-:S04]  /*5260*/  IMAD.IADD R75, R70, 0x1, R73 ;  /* 0x00000001464b7824 */ /* 0x004fc800078e0249 */
[----:B------:R-:W-:-:S05]  /*5270*/  VIADD R73, R75, 0xffffffc3 ;  /* 0xffffffc34b497836 */ /* 0x000fca0000000000 */
[----:B------:R-:W-:Y:S02]  /*5280*/  IADD3 R68, PT, PT, R68, 0x79, -R73 ;  /* 0x0000007944447810 */ /* 0x000fe40007ffe849 */
[----:B---3--:R-:W-:Y:S02]  /*5290*/  IADD3 R72, PT, PT, R73, -R69, -R72 ;  /* 0x8000004549487210 */ /* 0x008fe40007ffe848 */
[----:B------:R-:W-:-:S04]  /*52a0*/  ISETP.GT.U32.AND P0, PT, R68, 0x3c, PT ;  /* 0x0000003c4400780c */ /* 0x000fc80003f04070 */
[----:B------:R-:W-:-:S13]  /*52b0*/  ISETP.LT.U32.OR P0, PT, R72, -0x15, P0 ;  /* 0xffffffeb4800780c */ /* 0x000fda0000701470 */
[----:B------:R-:W-:Y:S05]  /*52c0*/  @P0 BRA `(.L_x_93) ;  /* 0x0000000000240947 */ /* 0x000fea0003800000 */
[----:B------:R-:W-:Y:S02]  /*52d0*/  R2UR UR6, R40 ;  /* 0x00000000280672ca */ /* 0x000fe400000e0000 */
[----:B------:R-:W-:-:S13]  /*52e0*/  R2UR UR7, R41 ;  /* 0x00000000290772ca */ /* 0x000fda00000e0000 */
[----:B------:R-:W2:Y:S02]  /*52f0*/  LDG.E R68, desc[UR6][R54.64+0x4] ;  /* 0x0000040636447981 */ /* 0x000ea4000c1e1900 */
[----:B--2---:R-:W-:-:S05]  /*5300*/  IMAD.IADD R68, R68, 0x1, -R75 ;  /* 0x0000000144447824 */ /* 0x004fca00078e0a4b */
[----:B------:R-:W-:-:S13]  /*5310*/  ISETP.GT.U32.AND P0, PT, R68, 0x14, PT ;  /* 0x000000144400780c */ /* 0x000fda0003f04070 */
[----:B------:R-:W-:Y:S01]  /*5320*/  @!P0 R2UR UR6, R40 ;  /* 0x00000000280682ca */ /* 0x000fe200000e0000 */
[----:B------:R-:W-:Y:S01]  /*5330*/  @!P0 IMAD.MOV.U32 R69, RZ, RZ, 0x1 ;  /* 0x00000001ff458424 */ /* 0x000fe200078e00ff */
[----:B------:R-:W-:-:S13]  /*5340*/  @!P0 R2UR UR7, R41 ;  /* 0x00000000290782ca */ /* 0x000fda00000e0000 */
[----:B------:R0:W-:Y:S02]  /*5350*/  @!P0 STG.E desc[UR6][R44.64], R69 ;  /* 0x000000452c008986 */ /* 0x0001e4000c101906 */
.L_x_93:
[----:B------:R-:W1:Y:S05]  /*5360*/  BMOV.32.CLEAR R68, B0 ;  /* 0x0000000000447355 */ /* 0x000e6a0000100000 */
[----:B------:R2:W-:Y:S05]  /*5370*/  BMOV.32 B0, R71 ;  /* 0x0000004700007356 */ /* 0x0005ea0000000000 */
[----:B------:R-:W-:Y:S05]  /*5380*/  BSYNC.RECONVERGENT B0 ;  /* 0x0000000000007941 */ /* 0x000fea0003800200 */
.L_x_92:
[----:B------:R-:W-:Y:S01]  /*5390*/  R2UR UR6, R40 ;  /* 0x00000000280672ca */ /* 0x000fe200000e0000 */
[----:B-1----:R1:W-:Y:S05]  /*53a0*/  BMOV.32 B0, R68 ;  /* 0x0000004400007356 */ /* 0x0023ea0000000000 */
[----:B------:R-:W-:Y:S01]  /*53b0*/  R2UR UR7, R41 ;  /* 0x00000000290772ca */ /* 0x000fe200000e0000 */
[----:B0-----:R-:W0:-:S12]  /*53c0*/  BMOV.32.CLEAR R69, B0 ;  /* 0x0000000000457355 */ /* 0x001e180000100000 */
[----:B-1----:R-:W3:Y:S01]  /*53d0*/  LDG.E R68, desc[UR6][R54.64+0x10] ;  /* 0x0000100636447981 */ /* 0x002ee2000c1e1900 */
[----:B------:R-:W-:Y:S04]  /*53e0*/  BSSY.RECONVERGENT B0, `(.L_x_94) ;  /* 0x0000040000007945 */ /* 0x000fe80003800200 */
[----:B--2---:R-:W1:Y:S05]  /*53f0*/  BMOV.32.CLEAR R71, B0 ;  /* 0x0000000000477355 */ /* 0x004e6a0000100000 */
[----:B0-----:R0:W-:Y:S05]  /*5400*/  BMOV.32 B0, R69 ;  /* 0x0000004500007356 */ /* 0x0011ea0000000000 */
[----:B---3--:R-:W-:-:S13]  /*5410*/  ISETP.NE.AND P0, PT, R68, R63, PT ;  /* 0x0000003f4400720c */ /* 0x008fda0003f05270 */
        /* <DEDUP_REMOVED lines=58> */
.L_x_95:
[----:B------:R-:W1:Y:S05]  /*57c0*/  BMOV.32.CLEAR R54, B0 ;  /* 0x0000000000367355 */ /* 0x000e6a0000100000 */
[----:B------:R2:W-:Y:S05]  /*57d0*/  BMOV.32 B0, R71 ;  /* 0x0000004700007356 */ /* 0x0005ea0000000000 */
[----:B------:R-:W-:Y:S05]  /*57e0*/  BSYNC.RECONVERGENT B0 ;  /* 0x0000000000007941 */ /* 0x000fea0003800200 */
.L_x_94:
[----:B-1----:R3:W-:Y:S05]  /*57f0*/  BMOV.32 B0, R54 ;  /* 0x0000003600007356 */ /* 0x0027ea0000000000 */
[----:B------:R-:W-:Y:S05]  /*5800*/  @P6 BRA `(.L_x_96) ;  /* 0xfffffff400b86947 */ /* 0x000fea000383ffff */
.L_x_89:
[----:B------:R-:W-:Y:S05]  /*5810*/  BSYNC.RECONVERGENT B11 ;  /* 0x00000000000b7941 */ /* 0x000fea0003800200 */
.L_x_88:
[----:B------:R-:W-:Y:S05]  /*5820*/  @P5 BRA `(.L_x_97) ;  /* 0xfffffff000145947 */ /* 0x000fea000383ffff */
.L_x_87:
[----:B------:R-:W-:Y:S05]  /*5830*/  BSYNC.RECONVERGENT B10 ;  /* 0x00000000000a7941 */ /* 0x000fea0003800200 */
.L_x_86:
[----:B------:R-:W-:Y:S05]  /*5840*/  @P4 BRA `(.L_x_98) ;  /* 0xffffffec00c44947 */ /* 0x000fea000383ffff */
.L_x_85:
[----:B------:R-:W-:Y:S05]  /*5850*/  BSYNC.RECONVERGENT B9 ;  /* 0x0000000000097941 */ /* 0x000fea0003800200 */
.L_x_84:
[----:B------:R-:W-:Y:S05]  /*5860*/  @P3 BRA `(.L_x_99) ;  /* 0xffffffec00743947 */ /* 0x000fea000383ffff */
.L_x_83:
[----:B------:R-:W-:Y:S05]  /*5870*/  BSYNC.RECONVERGENT B8 ;  /* 0x0000000000087941 */ /* 0x000fea0003800200 */
.L_x_82:
[----:B------:R-:W-:Y:S05]  /*5880*/  @P2 BRA `(.L_x_100) ;  /* 0xffffffec00242947 */ /* 0x000fea000383ffff */
.L_x_81:
[----:B------:R-:W-:Y:S05]  /*5890*/  BSYNC.RECONVERGENT B7 ;  /* 0x0000000000077941 */ /* 0x000fea0003800200 */
.L_x_80:
[----:B------:R-:W-:Y:S05]  /*58a0*/  @P1 BRA `(.L_x_101) ;  /* 0xffffffe800c01947 */ /* 0x000fea000383ffff */
[----:B------:R-:W-:Y:S05]  /*58b0*/  BSYNC.RECONVERGENT B6 ;  /* 0x0000000000067941 */ /* 0x000fea0003800200 */
.L_x_79:
[----:B------:R-:W4:Y:S01]  /*58c0*/  LDC.64 R42, c[0x0][0x3a8] ;  /* 0x0000ea00ff2a7b82 */ /* 0x000f220000000a00 */
[----:B------:R-:W-:Y:S01]  /*58d0*/  R2UR UR6, R40 ;  /* 0x00000000280672ca */ /* 0x000fe200000e0000 */
[----:B01----:R-:W-:Y:S01]  /*58e0*/  IMAD.SHL.U32 R45, R3, 0x4, RZ ;  /* 0x00000004032d7824 */ /* 0x003fe200078e00ff */
[----:B------:R-:W-:-:S03]  /*58f0*/  R2UR UR7, R41 ;  /* 0x00000000290772ca */ /* 0x000fc600000e0000 */
[----:B----4-:R-:W-:-:S10]  /*5900*/  IMAD.WIDE R42, R45, 0x4, R42 ;  /* 0x000000042d2a7825 */ /* 0x010fd400078e022a */
[----:B------:R-:W4:Y:S01]  /*5910*/  LDG.E R44, desc[UR6][R42.64+0xc] ;  /* 0x00000c062a2c7981 */ /* 0x000f22000c1e1900 */
[----:B------:R-:W-:Y:S01]  /*5920*/  VIADD R3, R3, 0x1 ;  /* 0x0000000103037836 */ /* 0x000fe20000000000 */
[----:B------:R-:W-:Y:S04]  /*5930*/  BSSY.RECONVERGENT B6, `(.L_x_102) ;  /* 0x0000137000067945 */ /* 0x000fe80003800200 */
[----:B------:R-:W-:Y:S02]  /*5940*/  ISETP.NE.AND P1, PT, R3, R14, PT ;  /* 0x0000000e0300720c */ /* 0x000fe40003f25270 */
[----:B----4-:R-:W-:-:S13]  /*5950*/  ISETP.NE.AND P0, PT, R44, 0x1, PT ;  /* 0x000000012c00780c */ /* 0x010fda0003f05270 */
[----:B------:R-:W-:Y:S05]  /*5960*/  @P0 BRA `(.L_x_103) ;  /* 0x0000001000cc0947 */ /* 0x000fea0003800000 */
[----:B------:R-:W-:Y:S01]  /*5970*/  R2UR UR6, R40 ;  /* 0x00000000280672ca */ /* 0x000fe200000e0000 */
[----:B------:R-:W0:Y:S01]  /*5980*/  LDC.64 R44, c[0x0][0x428] ;  /* 0x00010a00ff2c7b82 */ /* 0x000e220000000a00 */
[----:B------:R-:W-:Y:S01]  /*5990*/  R2UR UR7, R41 ;  /* 0x00000000290772ca */ /* 0x000fe200000e0000 */
[----:B------:R-:W1:-:S12]  /*59a0*/  LDCU UR4, c[0x0][0x420] ;  /* 0x00008400ff0477ac */ /* 0x000e580008000800 */
[----:B------:R-:W1:Y:S02]  /*59b0*/  LDG.E R61, desc[UR6][R42.64] ;  /* 0x000000062a3d7981 */ /* 0x000e64000c1e1900 */
[----:B-1----:R-:W-:-:S04]  /*59c0*/  IMAD R47, R60, UR4, R61 ;  /* 0x000000043c2f7c24 */ /* 0x002fc8000f8e023d */
[----:B0-----:R-:W-:-:S05]  /*59d0*/  IMAD.WIDE R44, R47, 0x4, R44 ;  /* 0x000000042f2c7825 */ /* 0x001fca00078e022c */
[----:B------:R-:W4:Y:S01]  /*59e0*/  LDG.E R46, desc[UR6][R44.64] ;  /* 0x000000062c2e7981 */ /* 0x000f22000c1e1900 */
[----:B-----5:R-:W-:-:S04]  /*59f0*/  ISETP.GE.AND P0, PT, R6, R5, PT ;  /* 0x000000050600720c */ /* 0x020fc80003f06270 */
[----:B----4-:R-:W-:-:S13]  /*5a00*/  ISETP.EQ.OR P0, PT, R46, 0x1, P0 ;  /* 0x000000012e00780c */ /* 0x010fda0000702670 */
[----:B------:R-:W-:Y:S05]  /*5a10*/  @P0 BRA `(.L_x_103) ;  /* 0x0000001000a00947 */ /* 0x000fea0003800000 */
[----:B------:R-:W-:-:S07]  /*5a20*/  IMAD.MOV.U32 R62, RZ, RZ, R6 ;  /* 0x000000ffff3e7224 */ /* 0x000fce00078e0006 */
.L_x_122:
[----:B0-----:R-:W0:Y:S01]  /*5a30*/  LDC.64 R46, c[0x0][0x3a8] ;  /* 0x0000ea00ff2e7b82 */ /* 0x001e220000000a00 */
[----:B------:R-:W-:Y:S01]  /*5a40*/  R2UR UR6, R40 ;  /* 0x00000000280672ca */ /* 0x000fe200000e0000 */
[----:B------:R-:W-:Y:S01]  /*5a50*/  IMAD.SHL.U32 R49, R62, 0x4, RZ ;  /* 0x000000043e317824 */ /* 0x000fe200078e00ff */
[----:B------:R-:W-:-:S03]  /*5a60*/  R2UR UR7, R41 ;  /* 0x00000000290772ca */ /* 0x000fc600000e0000 */
[----:B0-----:R-:W-:-:S10]  /*5a70*/  IMAD.WIDE R46, R49, 0x4, R46 ;  /* 0x00000004312e7825 */ /* 0x001fd400078e022e */
[----:B------:R-:W4:Y:S01]  /*5a80*/  LDG.E R48, desc[UR6][R46.64] ;  /* 0x000000062e307981 */ /* 0x000f22000c1e1900 */
[----:B------:R-:W-:Y:S01]  /*5a90*/  VIADD R62, R62, 0x1 ;  /* 0x000000013e3e7836 */ /* 0x000fe20000000000 */
[----:B------:R-:W-:Y:S04]  /*5aa0*/  BSSY.RECONVERGENT B7, `(.L_x_104) ;  /* 0x000011e000077945 */ /* 0x000fe80003800200 */
[----:B------:R-:W-:Y:S02]  /*5ab0*/  ISETP.NE.AND P2, PT, R62, R5, PT ;  /* 0x000000053e00720c */ /* 0x000fe40003f45270 */
[----:B----4-:R-:W-:-:S13]  /*5ac0*/  ISETP.NE.AND P0, PT, R48, R61, PT ;  /* 0x0000003d3000720c */ /* 0x010fda0003f05270 */
[----:B-1----:R-:W-:Y:S05]  /*5ad0*/  @P0 BRA `(.L_x_105) ;  /* 0x0000001000680947 */ /* 0x002fea0003800000 */
[----:B------:R-:W-:Y:S02]  /*5ae0*/  R2UR UR6, R40 ;  /* 0x00000000280672ca */ /* 0x000fe400000e0000 */
[----:B------:R-:W-:-:S13]  /*5af0*/  R2UR UR7, R41 ;  /* 0x00000000290772ca */ /* 0x000fda00000e0000 */
[----:B------:R-:W4:Y:S01]  /*5b00*/  LDG.E R48, desc[UR6][R46.64+0xc] ;  /* 0x00000c062e307981 */ /* 0x000f22000c1e1900 */
[----:B------:R-:W-:-:S04]  /*5b10*/  ISETP.GE.AND P0, PT, R12, R9, PT ;  /* 0x000000090c00720c */ /* 0x000fc80003f06270 */
[----:B----4-:R-:W-:-:S13]  /*5b20*/  ISETP.NE.OR P0, PT, R48, 0x1, P0 ;  /* 0x000000013000780c */ /* 0x010fda0000705670 */
[----:B------:R-:W-:Y:S05]  /*5b30*/  @P0 BRA `(.L_x_105) ;  /* 0x0000001000500947 */ /* 0x000fea0003800000 */
[----:B------:R-:W-:-:S07]  /*5b40*/  IMAD.MOV.U32 R64, RZ, RZ, R12 ;  /* 0x000000ffff407224 */ /* 0x000fce00078e000c */
.L_x_121:
        /* <DEDUP_REMOVED lines=18> */
.L_x_120:
        /* <DEDUP_REMOVED lines=18> */
.L_x_119:
[----:B0-----:R-:W0:Y:S01]  /*5d90*/  LDC.64 R52, c[0x0][0x3a8] ;  /* 0x0000ea00ff347b82 */ /* 0x001e220000000a00 */
[----:B------:R-:W-:Y:S01]  /*5da0*/  R2UR UR6, R40 ;  /* 0x00000000280672ca */ /* 0x000fe200000e0000 */
[----:B------:R-:W-:Y:S01]  /*5db0*/  IMAD.SHL.U32 R55, R65, 0x4, RZ ;  /* 0x0000000441377824 */ /* 0x000fe200078e00ff */
[----:B------:R-:W-:-:S03]  /*5dc0*/  R2UR UR7, R41 ;  /* 0x00000000290772ca */ /* 0x000fc600000e0000 */
[----:B0-----:R-:W-:-:S10]  /*5dd0*/  IMAD.WIDE R52, R55, 0x4, R52 ;  /* 0x0000000437347825 */ /* 0x001fd400078e0234 */
[----:B---3--:R-:W3:Y:S01]  /*5de0*/  LDG.E R54, desc[UR6][R52.64] ;  /* 0x0000000634367981 */ /* 0x008ee2000c1e1900 */
[----:B------:R-:W-:Y:S01]  /*5df0*/  VIADD R65, R65, 0x1 ;  /* 0x0000000141417836 */ /* 0x000fe20000000000 */
[----:B------:R-:W-:Y:S04]  /*5e00*/  BSSY.RECONVERGENT B10, `(.L_x_110) ;  /* 0x00000e20000a7945 */ /* 0x000fe80003800200 */
[----:B------:R-:W-:Y:S02]  /*5e10*/  ISETP.NE.AND P5, PT, R65, R4, PT ;  /* 0x000000044100720c */ /* 0x000fe40003fa5270 */
[----:B---3--:R-:W-:-:S13]  /*5e20*/  ISETP.NE.AND P0, PT, R54, R61, PT ;  /* 0x0000003d3600720c */ /* 0x008fda0003f05270 */
[----:B-1----:R-:W-:Y:S05]  /*5e30*/  @P0 BRA `(.L_x_111) ;  /* 0x0000000c00780947 */ /* 0x002fea0003800000 */
[----:B------:R-:W-:Y:S02]  /*5e40*/  R2UR UR6, R40 ;  /* 0x00000000280672ca */ /* 0x000fe400000e0000 */
[----:B------:R-:W-:-:S13]  /*5e50*/  R2UR UR7, R41 ;  /* 0x00000000290772ca */ /* 0x000fda00000e0000 */
[----:B------:R-:W3:Y:S01]  /*5e60*/  LDG.E R54, desc[UR6][R52.64+0x8] ;  /* 0x0000080634367981 */ /* 0x000ee2000c1e1900 */
[----:B------:R-:W-:-:S04]  /*5e70*/  ISETP.GT.AND P0, PT, R11, R10, PT ;  /* 0x0000000a0b00720c */ /* 0x000fc80003f04270 */
[----:B---3--:R-:W-:-:S13]  /*5e80*/  ISETP.NE.OR P0, PT, R54, 0x1, !P0 ;  /* 0x000000013600780c */ /* 0x008fda0004705670 */
[----:B------:R-:W-:Y:S05]  /*5e90*/  @P0 BRA `(.L_x_111) ;  /* 0x0000000c00600947 */ /* 0x000fea0003800000 */
[----:B------:R-:W-:Y:S01]  /*5ea0*/  ISETP.NE.AND P0, PT, R0, RZ, PT ;  /* 0x000000ff0000720c */ /* 0x000fe20003f05270 */
[----:B------:R-:W-:Y:S05]  /*5eb0*/  BMOV.32.CLEAR RZ, B11 ;  /* 0x000000000bff7355 */ /* 0x000fea0000100000 */
[----:B------:R-:W-:Y:S01]  /*5ec0*/  BSSY.RECONVERGENT B11, `(.L_x_112) ;  /* 0x000004b0000b7945 */ /* 0x000fe20003800200 */
[----:B------:R-:W-:-:S06]  /*5ed0*/  IMAD.MOV.U32 R66, RZ, RZ, R10 ;  /* 0x000000ffff427224 */ /* 0x000fcc00078e000a */
[----:B------:R-:W-:Y:S05]  /*5ee0*/  @!P0 BRA `(.L_x_113) ;  /* 0x0000000400208947 */ /* 0x000fea0003800000 */
[----:B------:R-:W-:Y:S02]  /*5ef0*/  R2UR UR6, R40 ;  /* 0x00000000280672ca */ /* 0x000fe400000e0000 */
[----:B------:R-:W-:-:S13]  /*5f00*/  R2UR UR7, R41 ;  /* 0x00000000290772ca */ /* 0x000fda00000e0000 */
[----:B------:R-:W3:Y:S01]  /*5f10*/  LDG.E R54, desc[UR6][R24.64] ;  /* 0x0000000618367981 */ /* 0x000ee2000c1e1900 */
[----:B------:R-:W-:Y:S01]  /*5f20*/  IMAD.MOV.U32 R66, RZ, RZ, R2 ;  /* 0x000000ffff427224 */ /* 0x000fe200078e0002 */
[----:B---3--:R-:W-:-:S13]  /*5f30*/  ISETP.NE.AND P0, PT, R54, R61, PT ;  /* 0x0000003d3600720c */ /* 0x008fda0003f05270 */
[----:B------:R-:W-:Y:S05]  /*5f40*/  @P0 BRA `(.L_x_113) ;  /* 0x0000000400080947 */ /* 0x000fea0003800000 */
[----:B------:R-:W-:Y:S02]  /*5f50*/  R2UR UR6, R40 ;  /* 0x00000000280672ca */ /* 0x000fe400000e0000 */
[----:B------:R-:W-:-:S13]  /*5f60*/  R2UR UR7, R41 ;  /* 0x00000000290772ca */ /* 0x000fda00000e0000 */
[----:B------:R-:W3:Y:S01]  /*5f70*/  LDG.E R54, desc[UR6][R24.64+0x8] ;  /* 0x0000080618367981 */ /* 0x000ee2000c1e1900 */
[----:B------:R-:W-:Y:S01]  /*5f80*/  IMAD.MOV.U32 R66, RZ, RZ, R2 ;  /* 0x000000ffff427224 */ /* 0x000fe200078e0002 */
[----:B---3--:R-:W-:-:S13]  /*5f90*/  ISETP.NE.AND P0, PT, R54, 0x1, PT ;  /* 0x000000013600780c */ /* 0x008fda0003f05270 */
[----:B------:R-:W-:Y:S05]  /*5fa0*/  @P0 BRA `(.L_x_113) ;  /* 0x0000000000f00947 */ /* 0x000fea0003800000 */
[C---:B------:R-:W-:Y:S02]  /*5fb0*/  R2UR UR8, R40.reuse ;  /* 0x00000000280872ca */ /* 0x040fe400000e0000 */
[C---:B------:R-:W-:Y:S02]  /*5fc0*/  R2UR UR9, R41.reuse ;  /* 0x00000000290972ca */ /* 0x040fe400000e0000 */
[C---:B------:R-:W-:Y:S02]  /*5fd0*/  R2UR UR10, R40.reuse ;  /* 0x00000000280a72ca */ /* 0x040fe400000e0000 */
[C---:B------:R-:W-:Y:S02]  /*5fe0*/  R2UR UR11, R41.reuse ;  /* 0x00000000290b72ca */ /* 0x040fe400000e0000 */
[----:B------:R-:W-:Y:S02]  /*5ff0*/  R2UR UR6, R40 ;  /* 0x00000000280672ca */ /* 0x000fe400000e0000 */
[----:B------:R-:W-:-:S05]  /*6000*/  R2UR UR7, R41 ;  /* 0x00000000290772ca */ /* 0x000fca00000e0000 */
[----:B------:R-:W3:Y:S04]  /*6010*/  LDG.E R55, desc[UR8][R46.64+0x4] ;  /* 0x000004082e377981 */ /* 0x000ee8000c1e1900 */
[----:B------:R-:W3:Y:S04]  /*6020*/  LDG.E R66, desc[UR10][R34.64+0x4] ;  /* 0x0000040a22427981 */ /* 0x000ee8000c1e1900 */
[----:B------:R-:W4:Y:S01]  /*6030*/  LDG.E R54, desc[UR6][R42.64+0x4] ;  /* 0x000004062a367981 */ /* 0x000f22000c1e1900 */
[----:B---3--:R-:W-:Y:S02]  /*6040*/  IMAD.IADD R55, R55, 0x1, R66 ;  /* 0x0000000137377824 */ /* 0x008fe400078e0242 */
[----:B------:R-:W-:-:S02]  /*6050*/  IMAD.MOV.U32 R66, RZ, RZ, R2 ;  /* 0x000000ffff427224 */ /* 0x000fc400078e0002 */
[----:B----4-:R-:W-:-:S05]  /*6060*/  IMAD.IADD R54, R54, 0x1, -R55 ;  /* 0x0000000136367824 */ /* 0x010fca00078e0a37 */
[----:B------:R-:W-:-:S13]  /*6070*/  ISETP.GT.U32.AND P0, PT, R54, 0x14, PT ;  /* 0x000000143600780c */ /* 0x000fda0003f04070 */
[----:B------:R-:W-:Y:S05]  /*6080*/  @P0 BRA `(.L_x_113) ;  /* 0x0000000000b80947 */ /* 0x000fea0003800000 */
[C---:B------:R-:W-:Y:S02]  /*6090*/  R2UR UR6, R40.reuse ;  /* 0x00000000280672ca */ /* 0x040fe400000e0000 */
[C---:B------:R-:W-:Y:S02]  /*60a0*/  R2UR UR7, R41.reuse ;  /* 0x00000000290772ca */ /* 0x040fe400000e0000 */
[----:B------:R-:W-:Y:S02]  /*60b0*/  R2UR UR8, R40 ;  /* 0x00000000280872ca */ /* 0x000fe400000e0000 */
[----:B------:R-:W-:-:S09]  /*60c0*/  R2UR UR9, R41 ;  /* 0x00000000290972ca */ /* 0x000fd200000e0000 */
[----:B------:R-:W3:Y:S04]  /*60d0*/  LDG.E R67, desc[UR6][R48.64+0x4] ;  /* 0x0000040630437981 */ /* 0x000ee8000c1e1900 */
[----:B------:R-:W3:Y:S01]  /*60e0*/  LDG.E R54, desc[UR8][R32.64+0x4] ;  /* 0x0000040820367981 */ /* 0x000ee2000c1e1900 */
[----:B------:R-:W-:Y:S01]  /*60f0*/  IMAD.MOV.U32 R66, RZ, RZ, R2 ;  /* 0x000000ffff427224 */ /* 0x000fe200078e0002 */
[----:B---3--:R-:W-:-:S05]  /*6100*/  IADD3 R54, PT, PT, R55, -R67, -R54 ;  /* 0x8000004337367210 */ /* 0x008fca0007ffe836 */
[----:B------:R-:W-:-:S05]  /*6110*/  VIADD R54, R54, 0xffffffc3 ;  /* 0xffffffc336367836 */ /* 0x000fca0000000000 */
[----:B------:R-:W-:-:S13]  /*6120*/  ISETP.GE.U32.AND P0, PT, R54, -0x15, PT ;  /* 0xffffffeb3600780c */ /* 0x000fda0003f06070 */
[----:B------:R-:W-:Y:S05]  /*6130*/  @!P0 BRA `(.L_x_113) ;  /* 0x00000000008c8947 */ /* 0x000fea0003800000 */
[C---:B------:R-:W-:Y:S02]  /*6140*/  R2UR UR6, R40.reuse ;  /* 0x00000000280672ca */ /* 0x040fe400000e0000 */
[C---:B------:R-:W-:Y:S02]  /*6150*/  R2UR UR7, R41.reuse ;  /* 0x00000000290772ca */ /* 0x040fe400000e0000 */
[----:B------:R-:W-:Y:S02]  /*6160*/  R2UR UR8, R40 ;  /* 0x00000000280872ca */ /* 0x000fe400000e0000 */
[----:B------:R-:W-:-:S09]  /*6170*/  R2UR UR9, R41 ;  /* 0x00000000290972ca */ /* 0x000fd200000e0000 */
[----:B--2---:R-:W2:Y:S04]  /*6180*/  LDG.E R69, desc[UR6][R50.64+0x4] ;  /* 0x0000040632457981 */ /* 0x004ea8000c1e1900 */
[----:B------:R-:W2:Y:S01]  /*6190*/  LDG.E R54, desc[UR8][R30.64+0x4] ;  /* 0x000004081e367981 */ /* 0x000ea2000c1e1900 */
[----:B------:R-:W-:Y:S02]  /*61a0*/  IMAD.MOV.U32 R66, RZ, RZ, R2 ;  /* 0x000000ffff427224 */ /* 0x000fe400078e0002 */
[----:B--2---:R-:W-:-:S05]  /*61b0*/  IMAD.IADD R54, R69, 0x1, R54 ;  /* 0x0000000145367824 */ /* 0x004fca00078e0236 */
[----:B------:R-:W-:-:S13]  /*61c0*/  ISETP.GE.AND P0, PT, R67, R54, PT ;  /* 0x000000364300720c */ /* 0x000fda0003f06270 */
[----:B------:R-:W-:Y:S05]  /*61d0*/  @!P0 BRA `(.L_x_113) ;  /* 0x0000000000648947 */ /* 0x000fea0003800000 */
[----:B------:R-:W-:Y:S02]  /*61e0*/  R2UR UR6, R40 ;  /* 0x00000000280672ca */ /* 0x000fe400000e0000 */
[----:B------:R-:W-:-:S13]  /*61f0*/  R2UR UR7, R41 ;  /* 0x00000000290772ca */ /* 0x000fda00000e0000 */
[----:B------:R-:W2:Y:S01]  /*6200*/  LDG.E R68, desc[UR6][R52.64+0x4] ;  /* 0x0000040634447981 */ /* 0x000ea2000c1e1900 */
[----:B------:R-:W-:Y:S01]  /*6210*/  IMAD.MOV.U32 R66, RZ, RZ, R2 ;  /* 0x000000ffff427224 */ /* 0x000fe200078e0002 */
[----:B--2---:R-:W-:-:S04]  /*6220*/  IADD3 R54, PT, PT, R68, 0x3d, -R69 ;  /* 0x0000003d44367810 */ /* 0x004fc80007ffe845 */
[----:B------:R-:W-:-:S13]  /*6230*/  ISETP.GT.U32.AND P0, PT, R54, 0x14, PT ;  /* 0x000000143600780c */ /* 0x000fda0003f04070 */
[----:B------:R-:W-:Y:S05]  /*6240*/  @P0 BRA `(.L_x_113) ;  /* 0x0000000000480947 */ /* 0x000fea0003800000 */
[----:B------:R-:W-:Y:S01]  /*6250*/  IADD3 R54, PT, PT, R68, 0xb6, -R55 ;  /* 0x000000b644367810 */ /* 0x000fe20007ffe837 */
[----:B------:R-:W-:-:S03]  /*6260*/  IMAD.MOV.U32 R66, RZ, RZ, R2 ;  /* 0x000000ffff427224 */ /* 0x000fc600078e0002 */
[----:B------:R-:W-:-:S13]  /*6270*/  ISETP.GT.U32.AND P0, PT, R54, 0x3c, PT ;  /* 0x0000003c3600780c */ /* 0x000fda0003f04070 */
[----:B------:R-:W-:Y:S05]  /*6280*/  @P0 BRA `(.L_x_113) ;  /* 0x0000000000380947 */ /* 0x000fea0003800000 */
[C---:B------:R-:W-:Y:S02]  /*6290*/  R2UR UR6, R40.reuse ;  /* 0x00000000280672ca */ /* 0x040fe400000e0000 */
[C---:B------:R-:W-:Y:S02]  /*62a0*/  R2UR UR7, R41.reuse ;  /* 0x00000000290772ca */ /* 0x040fe400000e0000 */
[----:B------:R-:W-:Y:S02]  /*62b0*/  R2UR UR8, R40 ;  /* 0x00000000280872ca */ /* 0x000fe400000e0000 */
[----:B------:R-:W-:-:S09]  /*62c0*/  R2UR UR9, R41 ;  /* 0x00000000290972ca */ /* 0x000fd200000e0000 */
[----:B------:R-:W2:Y:S04]  /*62d0*/  LDG.E R54, desc[UR6][R24.64+0x4] ;  /* 0x0000040618367981 */ /* 0x000ea8000c1e1900 */
[----:B------:R-:W2:Y:S01]  /*62e0*/  LDG.E R55, desc[UR8][R26.64+0x4] ;  /* 0x000004081a377981 */ /* 0x000ea2000c1e1900 */
[----:B------:R-:W-:Y:S01]  /*62f0*/  IMAD.MOV.U32 R66, RZ, RZ, R2 ;  /* 0x000000ffff427224 */ /* 0x000fe200078e0002 */
[----:B--2---:R-:W-:-:S04]  /*6300*/  IADD3 R54, PT, PT, R68, -R54, -R55 ;  /* 0x8000003644367210 */ /* 0x004fc80007ffe837 */
[----:B------:R-:W-:-:S13]  /*6310*/  ISETP.GT.U32.AND P0, PT, R54, 0x14, PT ;  /* 0x000000143600780c */ /* 0x000fda0003f04070 */
[----:B------:R-:W-:Y:S01]  /*6320*/  @!P0 R2UR UR6, R40 ;  /* 0x00000000280682ca */ /* 0x000fe200000e0000 */
[----:B------:R-:W-:Y:S01]  /*6330*/  @!P0 IMAD.MOV.U32 R55, RZ, RZ, 0x1 ;  /* 0x00000001ff378424 */ /* 0x000fe200078e00ff */
[----:B------:R-:W-:Y:S01]  /*6340*/  @!P0 R2UR UR7, R41 ;  /* 0x00000000290782ca */ /* 0x000fe200000e0000 */
[----:B------:R-:W-:-:S12]  /*6350*/  @!P0 IMAD.MOV.U32 R66, RZ, RZ, R2 ;  /* 0x000000ffff428224 */ /* 0x000fd800078e0002 */
[----:B------:R0:W-:Y:S02]  /*6360*/  @!P0 STG.E desc[UR6][R44.64], R55 ;  /* 0x000000372c008986 */ /* 0x0001e4000c101906 */
.L_x_113:
[----:B------:R-:W-:Y:S05]  /*6370*/  BSYNC.RECONVERGENT B11 ;  /* 0x00000000000b7941 */ /* 0x000fea0003800200 */
.L_x_112:
[----:B------:R-:W-:-:S13]  /*6380*/  ISETP.NE.AND P0, PT, R11, R2, PT ;  /* 0x000000020b00720c */ /* 0x000fda0003f05270 */
[----:B------:R-:W-:Y:S05]  /*6390*/  @!P0 BRA `(.L_x_111) ;  /* 0x0000000800208947 */ /* 0x000fea0003800000 */
.L_x_118:
[----:B0-----:R-:W0:Y:S01]  /*63a0*/  LDC.64 R54, c[0x0][0x3a8] ;  /* 0x0000ea00ff367b82 */ /* 0x001e220000000a00 */
[----:B------:R-:W-:Y:S01]  /*63b0*/  R2UR UR6, R40 ;  /* 0x00000000280672ca */ /* 0x000fe200000e0000 */
[----:B-1----:R-:W-:Y:S01]  /*63c0*/  IMAD.SHL.U32 R67, R66, 0x4, RZ ;  /* 0x0000000442437824 */ /* 0x002fe200078e00ff */
[----:B------:R-:W-:-:S03]  /*63d0*/  R2UR UR7, R41 ;  /* 0x00000000290772ca */ /* 0x000fc600000e0000 */
[----:B0-----:R-:W-:-:S10]  /*63e0*/  IMAD.WIDE R54, R67, 0x4, R54 ;  /* 0x0000000443367825 */ /* 0x001fd400078e0236 */
[----:B------:R-:W3:Y:S01]  /*63f0*/  LDG.E R68, desc[UR6][R54.64] ;  /* 0x0000000636447981 */ /* 0x000ee2000c1e1900 */
[----:B------:R-:W-:Y:S01]  /*6400*/  VIADD R66, R66, 0x2 ;  /* 0x0000000242427836 */ /* 0x000fe20000000000 */
[----:B------:R-:W-:Y:S05]  /*6410*/  BMOV.32.CLEAR RZ, B11 ;  /* 0x000000000bff7355 */ /* 0x000fea0000100000 */
[----:B------:R-:W-:Y:S01]  /*6420*/  BSSY.RECONVERGENT B11, `(.L_x_114) ;  /* 0x000003d0000b7945 */ /* 0x000fe20003800200 */
[----:B------:R-:W-:Y:S02]  /*6430*/  ISETP.NE.AND P6, PT, R66, R11, PT ;  /* 0x0000000b4200720c */ /* 0x000fe40003fc5270 */
[----:B---3--:R-:W-:-:S13]  /*6440*/  ISETP.NE.AND P0, PT, R68, R61, PT ;  /* 0x0000003d4400720c */ /* 0x008fda0003f05270 */
[----:B------:R-:W-:Y:S05]  /*6450*/  @P0 BRA `(.L_x_115) ;  /* 0x0000000000e40947 */ /* 0x000fea0003800000 */
[----:B------:R-:W-:Y:S02]  /*6460*/  R2UR UR6, R40 ;  /* 0x00000000280672ca */ /* 0x000fe400000e0000 */
[----:B------:R-:W-:-:S13]  /*6470*/  R2UR UR7, R41 ;  /* 0x00000000290772ca */ /* 0x000fda00000e0000 */
[----:B------:R-:W3:Y:S02]  /*6480*/  LDG.E R67, desc[UR6][R54.64+0x8] ;  /* 0x0000080636437981 */ /* 0x000ee4000c1e1900 */
        /* <DEDUP_REMOVED lines=9> */
[----:B--2---:R-:W3:Y:S04]  /*6520*/  LDG.E R69, desc[UR10][R34.64+0x4] ;  /* 0x0000040a22457981 */ /* 0x004ee8000c1e1900 */
[----:B------:R-:W2:Y:S01]  /*6530*/  LDG.E R67, desc[UR6][R42.64+0x4] ;  /* 0x000004062a437981 */ /* 0x000ea2000c1e1900 */
[----:B---3--:R-:W-:-:S04]  /*6540*/  IMAD.IADD R68, R68, 0x1, R69 ;  /* 0x0000000144447824 */ /* 0x008fc800078e0245 */
[----:B--2---:R-:W-:-:S05]  /*6550*/  IMAD.IADD R67, R67, 0x1, -R68 ;  /* 0x0000000143437824 */ /* 0x004fca00078e0a44 */
[----:B------:R-:W-:-:S13]  /*6560*/  ISETP.GT.U32.AND P0, PT, R67, 0x14, PT ;  /* 0x000000144300780c */ /* 0x000fda0003f04070 */
[----:B------:R-:W-:Y:S05]  /*6570*/  @P0 BRA `(.L_x_115) ;  /* 0x00000000009c0947 */ /* 0x000fea0003800000 */
[C---:B------:R-:W-:Y:S02]  /*6580*/  R2UR UR6, R40.reuse ;  /* 0x00000000280672ca */ /* 0x040fe400000e0000 */
[C---:B------:R-:W-:Y:S02]  /*6590*/  R2UR UR7, R41.reuse ;  /* 0x00000000290772ca */ /* 0x040fe400000e0000 */
[----:B------:R-:W-:Y:S02]  /*65a0*/  R2UR UR8, R40 ;  /* 0x00000000280872ca */ /* 0x000fe400000e0000 */
[----:B------:R-:W-:-:S09]  /*65b0*/  R2UR UR9, R41 ;  /* 0x00000000290972ca */ /* 0x000fd200000e0000 */
[----:B------:R-:W2:Y:S04]  /*65c0*/  LDG.E R70, desc[UR6][R48.64+0x4] ;  /* 0x0000040630467981 */ /* 0x000ea8000c1e1900 */
[----:B------:R-:W2:Y:S02]  /*65d0*/  LDG.E R67, desc[UR8][R32.64+0x4] ;  /* 0x0000040820437981 */ /* 0x000ea4000c1e1900 */
[----:B--2---:R-:W-:-:S05]  /*65e0*/  IADD3 R67, PT, PT, R68, -R70, -R67 ;  /* 0x8000004644437210 */ /* 0x004fca0007ffe843 */
[----:B------:R-:W-:-:S05]  /*65f0*/  VIADD R67, R67, 0xffffffc3 ;  /* 0xffffffc343437836 */ /* 0x000fca0000000000 */
[----:B------:R-:W-:-:S13]  /*6600*/  ISETP.GE.U32.AND P0, PT, R67, -0x15, PT ;  /* 0xffffffeb4300780c */ /* 0x000fda0003f06070 */
        /* <DEDUP_REMOVED lines=13> */
[C---:B--2---:R-:W-:Y:S02]  /*66e0*/  IADD3 R68, PT, PT, R69.reuse, 0xb6, -R68 ;  /* 0x000000b645447810 */ /* 0x044fe40007ffe844 */
[----:B------:R-:W-:Y:S02]  /*66f0*/  IADD3 R67, PT, PT, R69, 0x3d, -R72 ;  /* 0x0000003d45437810 */ /* 0x000fe40007ffe848 */
[----:B------:R-:W-:-:S04]  /*6700*/  ISETP.GT.U32.AND P0, PT, R68, 0x3c, PT ;  /* 0x0000003c4400780c */ /* 0x000fc80003f04070 */
[----:B------:R-:W-:-:S13]  /*6710*/  ISETP.GT.U32.OR P0, PT, R67, 0x14, P0 ;  /* 0x000000144300780c */ /* 0x000fda0000704470 */
[----:B------:R-:W-:Y:S05]  /*6720*/  @P0 BRA `(.L_x_115) ;  /* 0x0000000000300947 */ /* 0x000fea0003800000 */
[C---:B------:R-:W-:Y:S02]  /*6730*/  R2UR UR6, R40.reuse ;  /* 0x00000000280672ca */ /* 0x040fe400000e0000 */
[C---:B------:R-:W-:Y:S02]  /*6740*/  R2UR UR7, R41.reuse ;  /* 0x00000000290772ca */ /* 0x040fe400000e0000 */
[----:B------:R-:W-:Y:S02]  /*6750*/  R2UR UR8, R40 ;  /* 0x00000000280872ca */ /* 0x000fe400000e0000 */
[----:B------:R-:W-:-:S09]  /*6760*/  R2UR UR9, R41 ;  /* 0x00000000290972ca */ /* 0x000fd200000e0000 */
[----:B------:R-:W2:Y:S04]  /*6770*/  LDG.E R67, desc[UR6][R54.64+0x4] ;  /* 0x0000040636437981 */ /* 0x000ea8000c1e1900 */
[----:B------:R-:W2:Y:S02]  /*6780*/  LDG.E R68, desc[UR8][R26.64+0x4] ;  /* 0x000004081a447981 */ /* 0x000ea4000c1e1900 */
[----:B--2---:R-:W-:-:S04]  /*6790*/  IADD3 R67, PT, PT, R69, -R67, -R68 ;  /* 0x8000004345437210 */ /* 0x004fc80007ffe844 */
[----:B------:R-:W-:-:S13]  /*67a0*/  ISETP.GT.U32.AND P0, PT, R67, 0x14, PT ;  /* 0x000000144300780c */ /* 0x000fda0003f04070 */
[----:B------:R-:W-:Y:S01]  /*67b0*/  @!P0 R2UR UR6, R40 ;  /* 0x00000000280682ca */ /* 0x000fe200000e0000 */
[----:B------:R-:W-:Y:S01]  /*67c0*/  @!P0 IMAD.MOV.U32 R67, RZ, RZ, 0x1 ;  /* 0x00000001ff438424 */ /* 0x000fe200078e00ff */
[----:B------:R-:W-:-:S13]  /*67d0*/  @!P0 R2UR UR7, R41 ;  /* 0x00000000290782ca */ /* 0x000fda00000e0000 */
[----:B------:R0:W-:Y:S02]  /*67e0*/  @!P0 STG.E desc[UR6][R44.64], R67 ;  /* 0x000000432c008986 */ /* 0x0001e4000c101906 */
.L_x_115:
[----:B------:R-:W-:Y:S05]  /*67f0*/  BSYNC.RECONVERGENT B11 ;  /* 0x00000000000b7941 */ /* 0x000fea0003800200 */
.L_x_114:
[----:B------:R-:W-:Y:S02]  /*6800*/  R2UR UR6, R40 ;  /* 0x00000000280672ca */ /* 0x000fe400000e0000 */
[----:B------:R-:W-:-:S13]  /*6810*/  R2UR UR7, R41 ;  /* 0x00000000290772ca */ /* 0x000fda00000e0000 */
[----:B------:R-:W3:Y:S01]  /*6820*/  LDG.E R68, desc[UR6][R54.64+0x10] ;  /* 0x0000100636447981 */ /* 0x000ee2000c1e1900 */
[----:B------:R-:W-:Y:S05]  /*6830*/  BMOV.32.CLEAR RZ, B11 ;  /* 0x000000000bff7355 */ /* 0x000fea0000100000 */
[----:B------:R-:W-:Y:S01]  /*6840*/  BSSY.RECONVERGENT B11, `(.L_x_116) ;  /* 0x000003c0000b7945 */ /* 0x000fe20003800200 */
[----:B---3--:R-:W-:-:S13]  /*6850*/  ISETP.NE.AND P0, PT, R68, R61, PT ;  /* 0x0000003d4400720c */ /* 0x008fda0003f05270 */
[----:B------:R-:W-:Y:S05]  /*6860*/  @P0 BRA `(.L_x_117) ;  /* 0x0000000000e40947 */ /* 0x000fea0003800000 */
[----:B------:R-:W-:Y:S02]  /*6870*/  R2UR UR6, R40 ;  /* 0x00000000280672ca */ /* 0x000fe400000e0000 */
[----:B------:R-:W-:-:S13]  /*6880*/  R2UR UR7, R41 ;  /* 0x00000000290772ca */ /* 0x000fda00000e0000 */
[----:B0-----:R-:W3:Y:S02]  /*6890*/  LDG.E R67, desc[UR6][R54.64+0x18] ;  /* 0x0000180636437981 */ /* 0x001ee4000c1e1900 */
        /* <DEDUP_REMOVED lines=54> */
.L_x_117:
[----:B------:R-:W-:Y:S05]  /*6c00*/  BSYNC.RECONVERGENT B11 ;  /* 0x00000000000b7941 */ /* 0x000fea0003800200 */
.L_x_116:
[----:B------:R-:W-:Y:S05]  /*6c10*/  @P6 BRA `(.L_x_118) ;  /* 0xfffffff400e06947 */ /* 0x000fea000383ffff */
.L_x_111:
[----:B------:R-:W-:Y:S05]  /*6c20*/  BSYNC.RECONVERGENT B10 ;  /* 0x00000000000a7941 */ /* 0x000fea0003800200 */
.L_x_110:
[----:B------:R-:W-:Y:S05]  /*6c30*/  @P5 BRA `(.L_x_119) ;  /* 0xfffffff000545947 */ /* 0x000fea000383ffff */
.L_x_109:
[----:B------:R-:W-:Y:S05]  /*6c40*/  BSYNC.RECONVERGENT B9 ;  /* 0x0000000000097941 */ /* 0x000fea0003800200 */
.L_x_108:
[----:B------:R-:W-:Y:S05]  /*6c50*/  @P4 BRA `(.L_x_120) ;  /* 0xfffffff000044947 */ /* 0x000fea000383ffff */
.L_x_107:
[----:B------:R-:W-:Y:S05]  /*6c60*/  BSYNC.RECONVERGENT B8 ;  /* 0x0000000000087941 */ /* 0x000fea0003800200 */
.L_x_106:
[----:B------:R-:W-:Y:S05]  /*6c70*/  @P3 BRA `(.L_x_121) ;  /* 0xffffffec00b43947 */ /* 0x000fea000383ffff */
.L_x_105:
[----:B------:R-:W-:Y:S05]  /*6c80*/  BSYNC.RECONVERGENT B7 ;  /* 0x0000000000077941 */ /* 0x000fea0003800200 */
.L_x_104:
[----:B------:R-:W-:Y:S05]  /*6c90*/  @P2 BRA `(.L_x_122) ;  /* 0xffffffec00642947 */ /* 0x000fea000383ffff */
.L_x_103:
[----:B------:R-:W-:Y:S05]  /*6ca0*/  BSYNC.RECONVERGENT B6 ;  /* 0x0000000000067941 */ /* 0x000fea0003800200 */
.L_x_102:
[----:B------:R-:W-:Y:S05]  /*6cb0*/  @P1 BRA `(.L_x_79) ;  /* 0xffffffec00001947 */ /* 0x000fea000383ffff */
.L_x_78:
[----:B------:R-:W-:Y:S05]  /*6cc0*/  BSYNC.RECONVERGENT B5 ;  /* 0x0000000000057941 */ /* 0x000fea0003800200 */
.L_x_77:
[----:B------:R-:W-:Y:S01]  /*6cd0*/  ISETP.GE.AND P0, PT, R15, 0x1, PT ;  /* 0x000000010f00780c */ /* 0x000fe20003f06270 */
[----:B------:R-:W-:-:S12]  /*6ce0*/  IMAD.MOV.U32 R0, RZ, RZ, RZ ;  /* 0x000000ffff007224 */ /* 0x000fd800078e00ff */
[----:B------:R-:W-:Y:S05]  /*6cf0*/  @!P0 BRA `(.L_x_123) ;  /* 0x0000000800348947 */ /* 0x000fea0003800000 */
[----:B-----5:R-:W4:Y:S01]  /*6d00*/  LDC R5, c[0x0][0x420] ;  /* 0x00010800ff057b82 */ /* 0x020f220000000800 */
[----:B------:R-:W-:Y:S02]  /*6d10*/  IMAD.MOV.U32 R0, RZ, RZ, RZ ;  /* 0x000000ffff007224 */ /* 0x000fe400078e00ff */
[----:B------:R-:W-:Y:S01]  /*6d20*/  IMAD.MOV.U32 R4, RZ, RZ, RZ ;  /* 0x000000ffff047224 */ /* 0x000fe200078e00ff */
[----:B----4-:R-:W-:-:S13]  /*6d30*/  ISETP.GE.U32.AND P0, PT, R5, 0x10, PT ;  /* 0x000000100500780c */ /* 0x010fda0003f06070 */
[----:B------:R-:W-:Y:S05]  /*6d40*/  @!P0 BRA `(.L_x_124) ;  /* 0x0000000000d88947 */ /* 0x000fea0003800000 */
[----:B------:R-:W-:Y:S05]  /*6d50*/  BMOV.32.CLEAR RZ, B5 ;  /* 0x0000000005ff7355 */ /* 0x000fea0000100000 */
[----:B------:R-:W-:Y:S01]  /*6d60*/  BSSY.RECONVERGENT B5, `(.L_x_125) ;  /* 0x0000033000057945 */ /* 0x000fe20003800200 */
[----:B------:R-:W-:Y:S02]  /*6d70*/  IMAD.MOV.U32 R0, RZ, RZ, RZ ;  /* 0x000000ffff007224 */ /* 0x000fe400078e00ff */
[----:B------:R-:W-:-:S07]  /*6d80*/  IMAD.MOV.U32 R4, RZ, RZ, RZ ;  /* 0x000000ffff047224 */ /* 0x000fce00078e00ff */
.L_x_126:
[----:B------:R-:W4:Y:S01]  /*6d90*/  LDC.64 R2, c[0x0][0x428] ;  /* 0x00010a00ff027b82 */ /* 0x000f220000000a00 */
[----:B------:R-:W-:Y:S01]  /*6da0*/  R2UR UR6, R40 ;  /* 0x00000000280672ca */ /* 0x000fe200000e0000 */
[----:B------:R-:W-:Y:S01]  /*6db0*/  IMAD R7, R60, R5, R4 ;  /* 0x000000053c077224 */ /* 0x000fe200078e0204 */
[C---:B------:R-:W-:Y:S02]  /*6dc0*/  R2UR UR7, R41.reuse ;  /* 0x00000000290772ca */ /* 0x040fe400000e0000 */
[C---:B------:R-:W-:Y:S02]  /*6dd0*/  R2UR UR8, R40.reuse ;  /* 0x00000000280872ca */ /* 0x040fe400000e0000 */
[C---:B------:R-:W-:Y:S01]  /*6de0*/  R2UR UR9, R41.reuse ;  /* 0x00000000290972ca */ /* 0x040fe200000e0000 */
[----:B------:R-:W5:Y:S01]  /*6df0*/  LDC R46, c[0x0][0x420] ;  /* 0x00010800ff2e7b82 */ /* 0x000f620000000800 */
[----:B------:R-:W-:Y:S02]  /*6e00*/  R2UR UR10, R40 ;  /* 0x00000000280a72ca */ /* 0x000fe400000e0000 */
[----:B------:R-:W-:-:S02]  /*6e10*/  R2UR UR11, R41 ;  /* 0x00000000290b72ca */ /* 0x000fc400000e0000 */
[C---:B------:R-:W-:Y:S02]  /*6e20*/  R2UR UR12, R40.reuse ;  /* 0x00000000280c72ca */ /* 0x040fe400000e0000 */
[C---:B------:R-:W-:Y:S02]  /*6e30*/  R2UR UR13, R41.reuse ;  /* 0x00000000290d72ca */ /* 0x040fe400000e0000 */
[C---:B------:R-:W-:Y:S02]  /*6e40*/  R2UR UR14, R40.reuse ;  /* 0x00000000280e72ca */ /* 0x040fe400000e0000 */
[C---:B------:R-:W-:Y:S02]  /*6e50*/  R2UR UR15, R41.reuse ;  /* 0x00000000290f72ca */ /* 0x040fe400000e0000 */
[C---:B------:R-:W-:Y:S02]  /*6e60*/  R2UR UR16, R40.reuse ;  /* 0x00000000281072ca */ /* 0x040fe400000e0000 */
[----:B------:R-:W-:Y:S01]  /*6e70*/  R2UR UR17, R41 ;  /* 0x00000000291172ca */ /* 0x000fe200000e0000 */
[----:B----4-:R-:W-:Y:S01]  /*6e80*/  IMAD.WIDE R2, R7, 0x4, R2 ;  /* 0x0000000407027825 */ /* 0x010fe200078e0202 */
[----:B------:R-:W-:-:S02]  /*6e90*/  R2UR UR18, R40 ;  /* 0x00000000281272ca */ /* 0x000fc400000e0000 */
[C---:B------:R-:W-:Y:S02]  /*6ea0*/  R2UR UR19, R41.reuse ;  /* 0x00000000291372ca */ /* 0x040fe400000e0000 */
[----:B------:R-:W-:Y:S01]  /*6eb0*/  R2UR UR20, R40 ;  /* 0x00000000281472ca */ /* 0x000fe200000e0000 */
[----:B------:R-:W4:Y:S01]  /*6ec0*/  LDG.E R7, desc[UR6][R2.64] ;  /* 0x0000000602077981 */ /* 0x000f22000c1e1900 */
[----:B------:R-:W-:-:S03]  /*6ed0*/  R2UR UR21, R41 ;  /* 0x00000000291572ca */ /* 0x000fc600000e0000 */
[----:B------:R-:W4:Y:S04]  /*6ee0*/  LDG.E R6, desc[UR8][R2.64+0x4] ;  /* 0x0000040802067981 */ /* 0x000f28000c1e1900 */
[----:B------:R-:W2:Y:S04]  /*6ef0*/  LDG.E R9, desc[UR10][R2.64+0x8] ;  /* 0x0000080a02097981 */ /* 0x000ea8000c1e1900 */
[----:B------:R-:W2:Y:S04]  /*6f00*/  LDG.E R8, desc[UR12][R2.64+0xc] ;  /* 0x00000c0c02087981 */ /* 0x000ea8000c1e1900 */
[----:B------:R-:W3:Y:S04]  /*6f10*/  LDG.E R11, desc[UR14][R2.64+0x10] ;  /* 0x0000100e020b7981 */ /* 0x000ee8000c1e1900 */
        /* <DEDUP_REMOVED lines=9> */
[----:B01----:R-:W3:Y:S04]  /*6fb0*/  LDG.E R45, desc[UR18][R2.64+0x38] ;  /* 0x00003812022d7981 */ /* 0x003ee8000c1e1900 */
[----:B------:R-:W3:Y:S01]  /*6fc0*/  LDG.E R44, desc[UR20][R2.64+0x3c] ;  /* 0x00003c14022c7981 */ /* 0x000ee2000c1e1900 */
[----:B------:R-:W-:Y:S01]  /*6fd0*/  VIADD R4, R4, 0x10 ;  /* 0x0000001004047836 */ /* 0x000fe20000000000 */
[----:B----4-:R-:W-:-:S02]  /*6fe0*/  IADD3 R6, PT, PT, R6, R7, R0 ;  /* 0x0000000706067210 */ /* 0x010fc40007ffe000 */
[----:B-----5:R-:W-:Y:S02]  /*6ff0*/  LOP3.LUT R7, R46, 0x7ffffff0, RZ, 0xc0, !PT ;  /* 0x7ffffff02e077812 */ /* 0x020fe400078ec0ff */
[----:B--2---:R-:W-:Y:S02]  /*7000*/  IADD3 R6, PT, PT, R8, R9, R6 ;  /* 0x0000000908067210 */ /* 0x004fe40007ffe006 */
[----:B------:R-:W-:Y:S02]  /*7010*/  ISETP.NE.AND P0, PT, R4, R7, PT ;  /* 0x000000070400720c */ /* 0x000fe40003f05270 */
[----:B---3--:R-:W-:-:S04]  /*7020*/  IADD3 R6, PT, PT, R10, R11, R6 ;  /* 0x0000000b0a067210 */ /* 0x008fc80007ffe006 */
[----:B------:R-:W-:-:S04]  /*7030*/  IADD3 R6, PT, PT, R12, R13, R6 ;  /* 0x0000000d0c067210 */ /* 0x000fc80007ffe006 */
[----:B------:R-:W-:-:S04]  /*7040*/  IADD3 R6, PT, PT, R14, R15, R6 ;  /* 0x0000000f0e067210 */ /* 0x000fc80007ffe006 */
[----:B------:R-:W-:-:S04]  /*7050*/  IADD3 R6, PT, PT, R24, R25, R6 ;  /* 0x0000001918067210 */ /* 0x000fc80007ffe006 */
[----:B------:R-:W-:-:S04]  /*7060*/  IADD3 R6, PT, PT, R42, R43, R6 ;  /* 0x0000002b2a067210 */ /* 0x000fc80007ffe006 */
[----:B------:R-:W-:Y:S01]  /*7070*/  IADD3 R0, PT, PT, R44, R45, R6 ;  /* 0x0000002d2c007210 */ /* 0x000fe20007ffe006 */
[----:B------:R-:W-:Y:S06]  /*7080*/  @P0 BRA `(.L_x_126) ;  /* 0xfffffffc00400947 */ /* 0x000fec000383ffff */
[----:B------:R-:W-:Y:S05]  /*7090*/  BSYNC.RECONVERGENT B5 ;  /* 0x0000000000057941 */ /* 0x000fea0003800200 */
.L_x_125:
[----:B------:R-:W-:-:S07]  /*70a0*/  IMAD.MOV.U32 R4, RZ, RZ, R7 ;  /* 0x000000ffff047224 */ /* 0x000fce00078e0007 */
.L_x_124:
[----:B------:R-:W4:Y:S02]  /*70b0*/  LDCU UR4, c[0x0][0x420] ;  /* 0x00008400ff0477ac */ /* 0x000f240008000800 */
[----:B----4-:R-:W-:-:S04]  /*70c0*/  ULOP3.LUT UR4, UR4, 0xf, URZ, 0xc0, !UPT ;  /* 0x0000000f04047892 */ /* 0x010fc8000f8ec0ff */
[----:B------:R-:W-:-:S09]  /*70d0*/  UISETP.NE.AND UP0, UPT, UR4, URZ, UPT ;  /* 0x000000ff0400728c */ /* 0x000fd2000bf05270 */
[----:B------:R-:W-:Y:S05]  /*70e0*/  BRA.U !UP0, `(.L_x_123) ;  /* 0x0000000508387547 */ /* 0x000fea000b800000 */
[----:B------:R-:W-:Y:S01]  /*70f0*/  UIADD3 UR4, UPT, UPT, UR4, -0x1, URZ ;  /* 0xffffffff04047890 */ /* 0x000fe2000fffe0ff */
[----:B------:R-:W-:-:S03]  /*7100*/  ISETP.NE.AND P0, PT, R58, RZ, PT ;  /* 0x000000ff3a00720c */ /* 0x000fc60003f05270 */
[----:B------:R-:W-:-:S09]  /*7110*/  UISETP.GE.U32.AND UP0, UPT, UR4, 0x7, UPT ;  /* 0x000000070400788c */ /* 0x000fd2000bf06070 */
[----:B------:R-:W-:Y:S05]  /*7120*/  BRA.U !UP0, `(.L_x_127) ;  /* 0x0000000108807547 */ /* 0x000fea000b800000 */
[----:B------:R-:W4:Y:S01]  /*7130*/  LDC.64 R2, c[0x0][0x428] ;  /* 0x00010a00ff027b82 */ /* 0x000f220000000a00 */
[----:B------:R-:W-:Y:S01]  /*7140*/  R2UR UR6, R40 ;  /* 0x00000000280672ca */ /* 0x000fe200000e0000 */
[----:B------:R-:W-:Y:S01]  /*7150*/  IMAD R7, R60, R5, R4 ;  /* 0x000000053c077224 */ /* 0x000fe200078e0204 */
[C---:B------:R-:W-:Y:S02]  /*7160*/  R2UR UR7, R41.reuse ;  /* 0x00000000290772ca */ /* 0x040fe400000e0000 */
[C---:B------:R-:W-:Y:S02]  /*7170*/  R2UR UR8, R40.reuse ;  /* 0x00000000280872ca */ /* 0x040fe400000e0000 */
[C---:B------:R-:W-:Y:S02]  /*7180*/  R2UR UR9, R41.reuse ;  /* 0x00000000290972ca */ /* 0x040fe400000e0000 */
        /* <DEDUP_REMOVED lines=15> */
[----:B------:R-:W5:Y:S04]  /*7280*/  LDG.E R9, desc[UR10][R2.64+0x8] ;  /* 0x0000080a02097981 */ /* 0x000f68000c1e1900 */
[----:B------:R-:W5:Y:S04]  /*7290*/  LDG.E R8, desc[UR12][R2.64+0xc] ;  /* 0x00000c0c02087981 */ /* 0x000f68000c1e1900 */
[----:B------:R-:W2:Y:S04]  /*72a0*/  LDG.E R11, desc[UR14][R2.64+0x10] ;  /* 0x0000100e020b7981 */ /* 0x000ea8000c1e1900 */
[----:B------:R-:W2:Y:S04]  /*72b0*/  LDG.E R10, desc[UR16][R2.64+0x14] ;  /* 0x00001410020a7981 */ /* 0x000ea8000c1e1900 */
[----:B------:R-:W3:Y:S04]  /*72c0*/  LDG.E R13, desc[UR18][R2.64+0x18] ;  /* 0x00001812020d7981 */ /* 0x000ee8000c1e1900 */
[----:B------:R-:W3:Y:S01]  /*72d0*/  LDG.E R12, desc[UR20][R2.64+0x1c] ;  /* 0x00001c14020c7981 */ /* 0x000ee2000c1e1900 */
[----:B------:R-:W-:Y:S01]  /*72e0*/  VIADD R4, R4, 0x8 ;  /* 0x0000000804047836 */ /* 0x000fe20000000000 */
[----:B----4-:R-:W-:-:S04]  /*72f0*/  IADD3 R6, PT, PT, R6, R7, R0 ;  /* 0x0000000706067210 */ /* 0x010fc80007ffe000 */
[----:B-----5:R-:W-:-:S04]  /*7300*/  IADD3 R6, PT, PT, R8, R9, R6 ;  /* 0x0000000908067210 */ /* 0x020fc80007ffe006 */
[----:B--2---:R-:W-:-:S04]  /*7310*/  IADD3 R6, PT, PT, R10, R11, R6 ;  /* 0x0000000b0a067210 */ /* 0x004fc80007ffe006 */
[----:B---3--:R-:W-:-:S07]  /*7320*/  IADD3 R0, PT, PT, R12, R13, R6 ;  /* 0x0000000d0c007210 */ /* 0x008fce0007ffe006 */
.L_x_127:
[----:B------:R-:W-:Y:S05]  /*7330*/  @!P0 BRA `(.L_x_123) ;  /* 0x0000000000a48947 */ /* 0x000fea0003800000 */
[----:B------:R-:W-:Y:S01]  /*7340*/  VIADD R2, R58, 0xffffffff ;  /* 0xffffffff3a027836 */ /* 0x000fe20000000000 */
[----:B------:R-:W-:-:S04]  /*7350*/  ISETP.NE.AND P1, PT, R57, RZ, PT ;  /* 0x000000ff3900720c */ /* 0x000fc80003f25270 */
[----:B------:R-:W-:-:S13]  /*7360*/  ISETP.GE.U32.AND P0, PT, R2, 0x3, PT ;  /* 0x000000030200780c */ /* 0x000fda0003f06070 */
[----:B------:R-:W-:Y:S05]  /*7370*/  @!P0 BRA `(.L_x_128) ;  /* 0x0000000000488947 */ /* 0x000fea0003800000 */
        /* <DEDUP_REMOVED lines=8> */
[----:B------:R-:W-:Y:S02]  /*7400*/  R2UR UR12, R40 ;  /* 0x00000000280c72ca */ /* 0x000fe400000e0000 */
[----:B------:R-:W-:Y:S01]  /*7410*/  R2UR UR13, R41 ;  /* 0x00000000290d72ca */ /* 0x000fe200000e0000 */
[----:B----4-:R-:W-:-:S05]  /*7420*/  IMAD.WIDE R2, R7, 0x4, R2 ;  /* 0x0000000407027825 */ /* 0x010fca00078e0202 */
[----:B------:R-:W4:Y:S04]  /*7430*/  LDG.E R7, desc[UR6][R2.64] ;  /* 0x0000000602077981 */ /* 0x000f28000c1e1900 */
[----:B------:R-:W4:Y:S04]  /*7440*/  LDG.E R6, desc[UR8][R2.64+0x4] ;  /* 0x0000040802067981 */ /* 0x000f28000c1e1900 */
[----:B------:R-:W5:Y:S04]  /*7450*/  LDG.E R9, desc[UR10][R2.64+0x8] ;  /* 0x0000080a02097981 */ /* 0x000f68000c1e1900 */
[----:B------:R-:W5:Y:S01]  /*7460*/  LDG.E R8, desc[UR12][R2.64+0xc] ;  /* 0x00000c0c02087981 */ /* 0x000f62000c1e1900 */
[----:B------:R-:W-:Y:S01]  /*7470*/  VIADD R4, R4, 0x4 ;  /* 0x0000000404047836 */ /* 0x000fe20000000000 */
[----:B----4-:R-:W-:-:S04]  /*7480*/  IADD3 R0, PT, PT, R6, R7, R0 ;  /* 0x0000000706007210 */ /* 0x010fc80007ffe000 */
[----:B-----5:R-:W-:-:S07]  /*7490*/  IADD3 R0, PT, PT, R8, R9, R0 ;  /* 0x0000000908007210 */ /* 0x020fce0007ffe000 */
.L_x_128:
[----:B------:R-:W-:Y:S05]  /*74a0*/  @!P1 BRA `(.L_x_123) ;  /* 0x0000000000489947 */ /* 0x000fea0003800000 */
[----:B------:R-:W4:Y:S01]  /*74b0*/  LDC.64 R2, c[0x0][0x428] ;  /* 0x00010a00ff027b82 */ /* 0x000f220000000a00 */
[----:B------:R-:W-:Y:S01]  /*74c0*/  R2UR UR6, R40 ;  /* 0x00000000280672ca */ /* 0x000fe200000e0000 */
[----:B------:R-:W-:Y:S01]  /*74d0*/  IMAD R5, R60, R5, R4 ;  /* 0x000000053c057224 */ /* 0x000fe200078e0204 */
[----:B------:R-:W-:-:S03]  /*74e0*/  R2UR UR7, R41 ;  /* 0x00000000290772ca */ /* 0x000fc600000e0000 */
[----:B----4-:R-:W-:-:S10]  /*74f0*/  IMAD.WIDE R2, R5, 0x4, R2 ;  /* 0x0000000405027825 */ /* 0x010fd400078e0202 */
[----:B------:R-:W4:Y:S01]  /*7500*/  LDG.E R5, desc[UR6][R2.64] ;  /* 0x0000000602057981 */ /* 0x000f22000c1e1900 */
[----:B------:R-:W-:Y:S01]  /*7510*/  ISETP.NE.AND P0, PT, R57, 0x1, PT ;  /* 0x000000013900780c */ /* 0x000fe20003f05270 */
[----:B----4-:R-:W-:-:S12]  /*7520*/  IMAD.IADD R0, R0, 0x1, R5 ;  /* 0x0000000100007824 */ /* 0x010fd800078e0205 */
[----:B------:R-:W-:Y:S05]  /*7530*/  @!P0 BRA `(.L_x_123) ;  /* 0x0000000000248947 */ /* 0x000fea0003800000 */
[----:B------:R-:W-:Y:S02]  /*7540*/  ISETP.NE.AND P0, PT, R57, 0x2, PT ;  /* 0x000000023900780c */ /* 0x000fe40003f05270 */
[----:B------:R-:W-:Y:S02]  /*7550*/  R2UR UR6, R40 ;  /* 0x00000000280672ca */ /* 0x000fe400000e0000 */
[----:B------:R-:W-:-:S09]  /*7560*/  R2UR UR7, R41 ;  /* 0x00000000290772ca */ /* 0x000fd200000e0000 */
[----:B------:R-:W-:Y:S02]  /*7570*/  @P0 R2UR UR8, R40 ;  /* 0x00000000280802ca */ /* 0x000fe400000e0000 */
[----:B------:R-:W-:Y:S02]  /*7580*/  @P0 R2UR UR9, R41 ;  /* 0x00000000290902ca */ /* 0x000fe400000e0000 */
[----:B------:R-:W4:Y:S11]  /*7590*/  LDG.E R5, desc[UR6][R2.64+0x4] ;  /* 0x0000040602057981 */ /* 0x000f36000c1e1900 */
[----:B------:R-:W5:Y:S01]  /*75a0*/  @P0 LDG.E R7, desc[UR8][R2.64+0x8] ;  /* 0x0000080802070981 */ /* 0x000f62000c1e1900 */
[----:B----4-:R-:W-:-:S04]  /*75b0*/  IMAD.IADD R0, R0, 0x1, R5 ;  /* 0x0000000100007824 */ /* 0x010fc800078e0205 */
[----:B-----5:R-:W-:-:S07]  /*75c0*/  @P0 IMAD.IADD R0, R0, 0x1, R7 ;  /* 0x0000000100000824 */ /* 0x020fce00078e0207 */
.L_x_123:
[----:B------:R-:W4:Y:S02]  /*75d0*/  LDCU UR4, c[0x0][0x438] ;  /* 0x00008700ff0477ac */ /* 0x000f240008000800 */
[----:B----4-:R-:W-:-:S13]  /*75e0*/  ISETP.GE.AND P0, PT, R0, UR4, PT ;  /* 0x0000000400007c0c */ /* 0x010fda000bf06270 */
[----:B------:R-:W-:Y:S05]  /*75f0*/  @P0 BRA `(.L_x_129) ;  /* 0x0000000000ac0947 */ /* 0x000fea0003800000 */
.L_x_17:
[----:B------:R4:W-:Y:S05]  /*7600*/  BMOV.32 B5, R16 ;  /* 0x0000001005007356 */ /* 0x0009ea0000000000 */
[----:B------:R-:W-:Y:S05]  /*7610*/  BSYNC.RECONVERGENT B5 ;  /* 0x0000000000057941 */ /* 0x000fea0003800200 */
.L_x_16:
[----:B------:R-:W-:Y:S05]  /*7620*/  BSYNC.RELIABLE B4 ;  /* 0x0000000000047941 */ /* 0x000fea0003800100 */
.L_x_15:
[----:B------:R-:W0:Y:S01]  /*7630*/  LDCU UR4, c[0x0][0x41c] ;  /* 0x00008380ff0477ac */ /* 0x000e220008000800 */
[----:B------:R-:W-:-:S05]  /*7640*/  VIADD R17, R17, 0x1 ;  /* 0x0000000111117836 */ /* 0x000fca0000000000 */
[C---:B------:R-:W-:Y:S02]  /*7650*/  ISETP.NE.AND P1, PT, R17.reuse, -0x1, PT ;  /* 0xffffffff1100780c */ /* 0x040fe40003f25270 */
[----:B0-----:R-:W-:-:S13]  /*7660*/  ISETP.GE.AND P0, PT, R17, UR4, PT ;  /* 0x0000000411007c0c */ /* 0x001fda000bf06270 */
[----:B------:R-:W-:Y:S05]  /*7670*/  @!P0 BRA P1, `(.L_x_130) ;  /* 0xffffff9400388947 */ /* 0x000fea000083ffff */
.L_x_14:
[----:B------:R0:W-:Y:S05]  /*7680*/  BMOV.32 B11, R18 ;  /* 0x000000120b007356 */ /* 0x0001ea0000000000 */
[----:B------:R-:W-:Y:S05]  /*7690*/  BSYNC.RECONVERGENT B11 ;  /* 0x00000000000b7941 */ /* 0x000fea0003800200 */
.L_x_13:
[----:B------:R-:W-:Y:S05]  /*76a0*/  BSYNC.RELIABLE B3 ;  /* 0x0000000000037941 */ /* 0x000fea0003800100 */
.L_x_12:
[----:B------:R-:W0:Y:S01]  /*76b0*/  LDCU UR4, c[0x0][0x41c] ;  /* 0x00008380ff0477ac */ /* 0x000e220008000800 */
[----:B------:R-:W-:-:S05]  /*76c0*/  VIADD R19, R19, 0x1 ;  /* 0x0000000113137836 */ /* 0x000fca0000000000 */
[C---:B------:R-:W-:Y:S02]  /*76d0*/  ISETP.NE.AND P1, PT, R19.reuse, -0x1, PT ;  /* 0xffffffff1300780c */ /* 0x040fe40003f25270 */
[----:B0-----:R-:W-:-:S13]  /*76e0*/  ISETP.GE.AND P0, PT, R19, UR4, PT ;  /* 0x0000000413007c0c */ /* 0x001fda000bf06270 */
[----:B------:R-:W-:Y:S05]  /*76f0*/  @!P0 BRA P1, `(.L_x_131) ;  /* 0xffffff90006c8947 */ /* 0x000fea000083ffff */
.L_x_11:
[----:B------:R0:W-:Y:S05]  /*7700*/  BMOV.32 B11, R20 ;  /* 0x000000140b007356 */ /* 0x0001ea0000000000 */
[----:B------:R-:W-:Y:S05]  /*7710*/  BSYNC.RECONVERGENT B11 ;  /* 0x00000000000b7941 */ /* 0x000fea0003800200 */
.L_x_10:
[----:B------:R-:W-:Y:S05]  /*7720*/  BSYNC.RELIABLE B2 ;  /* 0x0000000000027941 */ /* 0x000fea0003800100 */
.L_x_9:
[----:B------:R-:W0:Y:S01]  /*7730*/  LDCU UR4, c[0x0][0x418] ;  /* 0x00008300ff0477ac */ /* 0x000e220008000800 */
[----:B------:R-:W-:-:S05]  /*7740*/  VIADD R21, R21, 0x1 ;  /* 0x0000000115157836 */ /* 0x000fca0000000000 */
[C---:B------:R-:W-:Y:S02]  /*7750*/  ISETP.NE.AND P1, PT, R21.reuse, -0x1, PT ;  /* 0xffffffff1500780c */ /* 0x040fe40003f25270 */
[----:B0-----:R-:W-:-:S13]  /*7760*/  ISETP.GE.AND P0, PT, R21, UR4, PT ;  /* 0x0000000415007c0c */ /* 0x001fda000bf06270 */
[----:B------:R-:W-:Y:S05]  /*7770*/  @!P0 BRA P1, `(.L_x_132) ;  /* 0xffffff8c00d08947 */ /* 0x000fea000083ffff */
.L_x_8:
[----:B------:R0:W-:Y:S05]  /*7780*/  BMOV.32 B11, R22 ;  /* 0x000000160b007356 */ /* 0x0001ea0000000000 */
[----:B------:R-:W-:Y:S05]  /*7790*/  BSYNC.RECONVERGENT B11 ;  /* 0x00000000000b7941 */ /* 0x000fea0003800200 */
.L_x_7:
[----:B------:R-:W-:Y:S05]  /*77a0*/  BSYNC.RELIABLE B1 ;  /* 0x0000000000017941 */ /* 0x000fea0003800100 */
.L_x_6:
[----:B------:R-:W0:Y:S01]  /*77b0*/  LDCU UR4, c[0x0][0x418] ;  /* 0x00008300ff0477ac */ /* 0x000e220008000800 */
[----:B------:R-:W-:-:S05]  /*77c0*/  VIADD R23, R23, 0x1 ;  /* 0x0000000117177836 */ /* 0x000fca0000000000 */
[C---:B------:R-:W-:Y:S02]  /*77d0*/  ISETP.NE.AND P1, PT, R23.reuse, -0x1, PT ;  /* 0xffffffff1700780c */ /* 0x040fe40003f25270 */
[----:B0-----:R-:W-:-:S13]  /*77e0*/  ISETP.GE.AND P0, PT, R23, UR4, PT ;  /* 0x0000000417007c0c */ /* 0x001fda000bf06270 */
[----:B------:R-:W-:Y:S05]  /*77f0*/  @!P0 BRA P1, `(.L_x_133) ;  /* 0xffffff8c00448947 */ /* 0x000fea000083ffff */
.L_x_5:
[----:B------:R0:W-:Y:S05]  /*7800*/  BMOV.32 B11, R56 ;  /* 0x000000380b007356 */ /* 0x0001ea0000000000 */
[----:B------:R-:W-:Y:S05]  /*7810*/  BSYNC.RECONVERGENT B11 ;  /* 0x00000000000b7941 */ /* 0x000fea0003800200 */
.L_x_4:
[----:B------:R-:W-:Y:S05]  /*7820*/  BSYNC.RECONVERGENT B0 ;  /* 0x0000000000007941 */ /* 0x000fea0003800200 */
.L_x_3:
[----:B------:R-:W0:Y:S01]  /*7830*/  LDCU UR4, c[0x0][0x41c] ;  /* 0x00008380ff0477ac */ /* 0x000e220008000800 */
[----:B------:R-:W-:-:S05]  /*7840*/  VIADD R59, R59, 0x1 ;  /* 0x000000013b3b7836 */ /* 0x000fca0000000000 */
[C---:B------:R-:W-:Y:S02]  /*7850*/  ISETP.NE.AND P1, PT, R59.reuse, -0x1, PT ;  /* 0xffffffff3b00780c */ /* 0x040fe40003f25270 */
[----:B0-----:R-:W-:-:S13]  /*7860*/  ISETP.GE.AND P0, PT, R59, UR4, PT ;  /* 0x000000043b007c0c */ /* 0x001fda000bf06270 */
[----:B------:R-:W-:Y:S05]  /*7870*/  @!P0 BRA P1, `(.L_x_134) ;  /* 0xffffff8800ac8947 */ /* 0x000fea000083ffff */
.L_x_0:
[----:B------:R-:W-:Y:S05]  /*7880*/  WARPSYNC.ALL ;  /* 0x0000000000007948 */ /* 0x000fea0003800000 */
[----:B------:R-:W-:Y:S06]  /*7890*/  BAR.SYNC.DEFER_BLOCKING 0x0 ;  /* 0x0000000000007b1d */ /* 0x000fec0000010000 */
[----:B------:R-:W-:Y:S05]  /*78a0*/  EXIT ;  /* 0x000000000000794d */ /* 0x000fea0003800000 */
.L_x_129:
[----:B------:R-:W-:Y:S02]  /*78b0*/  R2UR UR6, R40 ;  /* 0x00000000280672ca */ /* 0x000fe400000e0000 */
[----:B------:R-:W-:-:S13]  /*78c0*/  R2UR UR7, R41 ;  /* 0x00000000290772ca */ /* 0x000fda00000e0000 */
[----:B------:R-:W4:Y:S01]  /*78d0*/  LDG.E R3, desc[UR6][R36.64] ;  /* 0x0000000624037981 */ /* 0x000f22000c1e1900 */
[----:B------:R-:W-:Y:S02]  /*78e0*/  R2UR UR8, R40 ;  /* 0x00000000280872ca */ /* 0x000fe400000e0000 */
[----:B------:R-:W-:Y:S01]  /*78f0*/  R2UR UR9, R41 ;  /* 0x00000000290972ca */ /* 0x000fe200000e0000 */
[----:B----4-:R4:W-:-:S12]  /*7900*/  STG.E desc[UR6][R38.64], R3 ;  /* 0x0000000326007986 */ /* 0x0109d8000c101906 */
[----:B-----5:R-:W2:Y:S04]  /*7910*/  LDG.E R5, desc[UR8][R36.64+0x4] ;  /* 0x0000040824057981 */ /* 0x020ea8000c1e1900 */
[----:B--2---:R2:W-:Y:S04]  /*7920*/  STG.E desc[UR6][R38.64+0x4], R5 ;  /* 0x0000040526007986 */ /* 0x0045e8000c101906 */
[----:B------:R-:W3:Y:S04]  /*7930*/  LDG.E R7, desc[UR8][R34.64] ;  /* 0x0000000822077981 */ /* 0x000ee8000c1e1900 */
[----:B---3--:R3:W-:Y:S04]  /*7940*/  STG.E desc[UR6][R38.64+0x8], R7 ;  /* 0x0000080726007986 */ /* 0x0087e8000c101906 */
[----:B------:R-:W4:Y:S04]  /*7950*/  LDG.E R9, desc[UR8][R34.64+0x4] ;  /* 0x0000040822097981 */ /* 0x000f28000c1e1900 */
[----:B----4-:R4:W-:Y:S04]  /*7960*/  STG.E desc[UR6][R38.64+0xc], R9 ;  /* 0x00000c0926007986 */ /* 0x0109e8000c101906 */
[----:B------:R-:W2:Y:S04]  /*7970*/  LDG.E R3, desc[UR8][R32.64] ;  /* 0x0000000820037981 */ /* 0x000ea8000c1e1900 */
        /* <DEDUP_REMOVED lines=8> */
[----:B---3--:R-:W-:Y:S04]  /*7a00*/  STG.E desc[UR6][R38.64+0x20], R3 ;  /* 0x0000200326007986 */ /* 0x008fe8000c101906 */
[----:B------:R-:W3:Y:S04]  /*7a10*/  LDG.E R5, desc[UR8][R28.64+0x4] ;  /* 0x000004081c057981 */ /* 0x000ee8000c1e1900 */
[----:B---3--:R-:W-:Y:S04]  /*7a20*/  STG.E desc[UR6][R38.64+0x24], R5 ;  /* 0x0000240526007986 */ /* 0x008fe8000c101906 */
[----:B----4-:R-:W3:Y:S04]  /*7a30*/  LDG.E R7, desc[UR8][R26.64] ;  /* 0x000000081a077981 */ /* 0x010ee8000c1e1900 */
[----:B---3--:R-:W-:Y:S04]  /*7a40*/  STG.E desc[UR6][R38.64+0x28], R7 ;  /* 0x0000280726007986 */ /* 0x008fe8000c101906 */
[----:B--2---:R-:W2:Y:S04]  /*7a50*/  LDG.E R9, desc[UR8][R26.64+0x4] ;  /* 0x000004081a097981 */ /* 0x004ea8000c1e1900 */
[----:B--2---:R-:W-:Y:S01]  /*7a60*/  STG.E desc[UR6][R38.64+0x2c], R9 ;  /* 0x00002c0926007986 */ /* 0x004fe2000c101906 */
[----:B------:R-:W-:Y:S05]  /*7a70*/  EXIT ;  /* 0x000000000000794d */ /* 0x000fea0003800000 */
        .weak           $__internal_0_$__cuda_sm3x_div_rn_noftz_f32_slowpath
        .type           $__internal_0_$__cuda_sm3x_div_rn_noftz_f32_slowpath,@function
        .size           $__internal_0_$__cuda_sm3x_div_rn_noftz_f32_slowpath,(.L_x_155 - $__internal_0_$__cuda_sm3x_div_rn_noftz_f32_slowpath)
$__internal_0_$__cuda_sm3x_div_rn_noftz_f32_slowpath:
[----:B------:R-:W-:Y:S01]  /*7a80*/  SHF.R.U32.HI R9, RZ, 0x17, R3 ;  /* 0x00000017ff097819 */ /* 0x000fe20000011603 */
[----:B------:R-:W-:Y:S01]  /*7a90*/  BSSY.RECONVERGENT B5, `(.L_x_135) ;  /* 0x0000062000057945 */ /* 0x000fe20003800200 */
[----:B------:R-:W-:Y:S02]  /*7aa0*/  SHF.R.U32.HI R7, RZ, 0x17, R0 ;  /* 0x00000017ff077819 */ /* 0x000fe40000011600 */
[----:B------:R-:W-:Y:S02]  /*7ab0*/  LOP3.LUT R24, R9, 0xff, RZ, 0xc0, !PT ;  /* 0x000000ff09187812 */ /* 0x000fe400078ec0ff */
[----:B------:R-:W-:-:S03]  /*7ac0*/  LOP3.LUT R13, R7, 0xff, RZ, 0xc0, !PT ;  /* 0x000000ff070d7812 */ /* 0x000fc600078ec0ff */
[----:B------:R-:W-:Y:S02]  /*7ad0*/  VIADD R10, R24, 0xffffffff ;  /* 0xffffffff180a7836 */ /* 0x000fe40000000000 */
[----:B------:R-:W-:-:S03]  /*7ae0*/  VIADD R9, R13, 0xffffffff ;  /* 0xffffffff0d097836 */ /* 0x000fc60000000000 */
[----:B------:R-:W-:-:S04]  /*7af0*/  ISETP.GT.U32.AND P0, PT, R10, 0xfd, PT ;  /* 0x000000fd0a00780c */ /* 0x000fc80003f04070 */
[----:B------:R-:W-:-:S13]  /*7b00*/  ISETP.GT.U32.OR P0, PT, R9, 0xfd, P0 ;  /* 0x000000fd0900780c */ /* 0x000fda0000704470 */
[----:B------:R-:W-:Y:S01]  /*7b10*/  @!P0 IMAD.MOV.U32 R7, RZ, RZ, RZ ;  /* 0x000000ffff078224 */ /* 0x000fe200078e00ff */
[----:B------:R-:W-:Y:S06]  /*7b20*/  @!P0 BRA `(.L_x_136) ;  /* 0x00000000005c8947 */ /* 0x000fec0003800000 */
[----:B------:R-:W-:Y:S02]  /*7b30*/  FSETP.GTU.FTZ.AND P0, PT, |R0|, +INF , PT ;  /* 0x7f8000000000780b */ /* 0x000fe40003f1c200 */
[----:B------:R-:W-:-:S04]  /*7b40*/  FSETP.GTU.FTZ.AND P1, PT, |R3|, +INF , PT ;  /* 0x7f8000000300780b */ /* 0x000fc80003f3c200 */
[----:B------:R-:W-:-:S13]  /*7b50*/  PLOP3.LUT P0, PT, P0, P1, PT, 0xf8, 0x8f ;  /* 0x00000000008f781c */ /* 0x000fda0000703f70 */
[----:B------:R-:W-:Y:S05]  /*7b60*/  @P0 BRA `(.L_x_137) ;  /* 0x00000004004c0947 */ /* 0x000fea0003800000 */
[----:B------:R-:W-:-:S13]  /*7b70*/  LOP3.LUT P0, RZ, R3, 0x7fffffff, R0, 0xc8, !PT ;  /* 0x7fffffff03ff7812 */ /* 0x000fda000780c800 */
[----:B------:R-:W-:Y:S05]  /*7b80*/  @!P0 BRA `(.L_x_138) ;  /* 0x00000004003c8947 */ /* 0x000fea0003800000 */
[C---:B------:R-:W-:Y:S02]  /*7b90*/  FSETP.NEU.FTZ.AND P0, PT, |R0|.reuse, +INF , PT ;  /* 0x7f8000000000780b */ /* 0x040fe40003f1d200 */
[----:B------:R-:W-:Y:S02]  /*7ba0*/  FSETP.NEU.FTZ.AND P2, PT, |R3|, +INF , PT ;  /* 0x7f8000000300780b */ /* 0x000fe40003f5d200 */
[----:B------:R-:W-:-:S11]  /*7bb0*/  FSETP.NEU.FTZ.AND P1, PT, |R0|, +INF , PT ;  /* 0x7f8000000000780b */ /* 0x000fd60003f3d200 */
[----:B------:R-:W-:Y:S05]  /*7bc0*/  @!P2 BRA !P0, `(.L_x_138) ;  /* 0x00000004002ca947 */ /* 0x000fea0004000000 */
[----:B------:R-:W-:-:S04]  /*7bd0*/  LOP3.LUT P0, RZ, R0, 0x7fffffff, RZ, 0xc0, !PT ;  /* 0x7fffffff00ff7812 */ /* 0x000fc8000780c0ff */
[----:B------:R-:W-:-:S13]  /*7be0*/  PLOP3.LUT P0, PT, P2, P0, PT, 0x2f, 0xf2 ;  /* 0x0000000000f2781c */ /* 0x000fda0001700577 */
[----:B------:R-:W-:Y:S05]  /*7bf0*/  @P0 BRA `(.L_x_139) ;  /* 0x0000000400180947 */ /* 0x000fea0003800000 */
[----:B------:R-:W-:-:S04]  /*7c00*/  LOP3.LUT P0, RZ, R3, 0x7fffffff, RZ, 0xc0, !PT ;  /* 0x7fffffff03ff7812 */ /* 0x000fc8000780c0ff */
[----:B------:R-:W-:-:S13]  /*7c10*/  PLOP3.LUT P0, PT, P1, P0, PT, 0x2f, 0xf2 ;  /* 0x0000000000f2781c */ /* 0x000fda0000f00577 */
[----:B------:R-:W-:Y:S05]  /*7c20*/  @P0 BRA `(.L_x_140) ;  /* 0x0000000400000947 */ /* 0x000fea0003800000 */
[----:B------:R-:W-:Y:S02]  /*7c30*/  ISETP.GE.AND P0, PT, R9, RZ, PT ;  /* 0x000000ff0900720c */ /* 0x000fe40003f06270 */
[----:B------:R-:W-:-:S11]  /*7c40*/  ISETP.GE.AND P1, PT, R10, RZ, PT ;  /* 0x000000ff0a00720c */ /* 0x000fd60003f26270 */
[----:B------:R-:W-:Y:S02]  /*7c50*/  @P0 IMAD.MOV.U32 R7, RZ, RZ, RZ ;  /* 0x000000ffff070224 */ /* 0x000fe400078e00ff */
[----:B------:R-:W-:Y:S01]  /*7c60*/  @!P0 FFMA R0, R0, 1.84467440737095516160e+19, RZ ;  /* 0x5f80000000008823 */ /* 0x000fe200000000ff */
[----:B------:R-:W-:Y:S02]  /*7c70*/  @!P0 IMAD.MOV.U32 R7, RZ, RZ, -0x40 ;  /* 0xffffffc0ff078424 */ /* 0x000fe400078e00ff */
[----:B------:R-:W-:Y:S02]  /*7c80*/  @!P1 FFMA R3, R3, 1.84467440737095516160e+19, RZ ;  /* 0x5f80000003039823 */ /* 0x000fe400000000ff */
[----:B------:R-:W-:-:S07]  /*7c90*/  @!P1 VIADD R7, R7, 0x40 ;  /* 0x0000004007079836 */ /* 0x000fce0000000000 */
.L_x_136:
[----:B------:R-:W-:Y:S01]  /*7ca0*/  LEA R10, R24, 0xc0800000, 0x17 ;  /* 0xc0800000180a7811 */ /* 0x000fe200078eb8ff */
[----:B------:R-:W-:Y:S04]  /*7cb0*/  BSSY.RECONVERGENT B6, `(.L_x_141) ;  /* 0x0000036000067945 */ /* 0x000fe80003800200 */
[----:B------:R-:W-:Y:S02]  /*7cc0*/  IMAD.IADD R10, R3, 0x1, -R10 ;  /* 0x00000001030a7824 */ /* 0x000fe400078e0a0a */
[----:B------:R-:W-:Y:S02]  /*7cd0*/  VIADD R3, R13, 0xffffff81 ;  /* 0xffffff810d037836 */ /* 0x000fe40000000000 */
[----:B------:R0:W1:Y:S01]  /*7ce0*/  MUFU.RCP R9, R10 ;  /* 0x0000000a00097308 */ /* 0x0000620000001000 */
[----:B------:R-:W-:Y:S01]  /*7cf0*/  FADD.FTZ R11, -R10, -RZ ;  /* 0x800000ff0a0b7221 */ /* 0x000fe20000010100 */
[C---:B------:R-:W-:Y:S01]  /*7d00*/  IMAD R0, R3.reuse, -0x800000, R0 ;  /* 0xff80000003007824 */ /* 0x040fe200078e0200 */
[----:B0-----:R-:W-:-:S05]  /*7d10*/  IADD3 R10, PT, PT, R3, 0x7f, -R24 ;  /* 0x0000007f030a7810 */ /* 0x001fca0007ffe818 */
[----:B------:R-:W-:Y:S02]  /*7d20*/  IMAD.IADD R10, R10, 0x1, R7 ;  /* 0x000000010a0a7824 */ /* 0x000fe400078e0207 */
[----:B-1----:R-:W-:-:S04]  /*7d30*/  FFMA R14, R9, R11, 1 ;  /* 0x3f800000090e7423 */ /* 0x002fc8000000000b */
[----:B------:R-:W-:-:S04]  /*7d40*/  FFMA R42, R9, R14, R9 ;  /* 0x0000000e092a7223 */ /* 0x000fc80000000009 */
[----:B------:R-:W-:-:S04]  /*7d50*/  FFMA R9, R0, R42, RZ ;  /* 0x0000002a00097223 */ /* 0x000fc800000000ff */
[----:B------:R-:W-:-:S04]  /*7d60*/  FFMA R14, R11, R9, R0 ;  /* 0x000000090b0e7223 */ /* 0x000fc80000000000 */
[----:B------:R-:W-:-:S04]  /*7d70*/  FFMA R13, R42, R14, R9 ;  /* 0x0000000e2a0d7223 */ /* 0x000fc80000000009 */
[----:B------:R-:W-:-:S04]  /*7d80*/  FFMA R14, R11, R13, R0 ;  /* 0x0000000d0b0e7223 */ /* 0x000fc80000000000 */
[----:B------:R-:W-:-:S05]  /*7d90*/  FFMA R9, R42, R14, R13 ;  /* 0x0000000e2a097223 */ /* 0x000fca000000000d */
[----:B------:R-:W-:-:S04]  /*7da0*/  SHF.R.U32.HI R0, RZ, 0x17, R9 ;  /* 0x00000017ff007819 */ /* 0x000fc80000011609 */
[----:B------:R-:W-:-:S05]  /*7db0*/  LOP3.LUT R0, R0, 0xff, RZ, 0xc0, !PT ;  /* 0x000000ff00007812 */ /* 0x000fca00078ec0ff */
[----:B------:R-:W-:-:S04]  /*7dc0*/  IMAD.IADD R11, R0, 0x1, R10 ;  /* 0x00000001000b7824 */ /* 0x000fc800078e020a */
[----:B------:R-:W-:-:S05]  /*7dd0*/  VIADD R0, R11, 0xffffffff ;  /* 0xffffffff0b007836 */ /* 0x000fca0000000000 */
[----:B------:R-:W-:-:S13]  /*7de0*/  ISETP.GE.U32.AND P0, PT, R0, 0xfe, PT ;  /* 0x000000fe0000780c */ /* 0x000fda0003f06070 */
[----:B------:R-:W-:Y:S05]  /*7df0*/  @!P0 BRA `(.L_x_142) ;  /* 0x0000000000808947 */ /* 0x000fea0003800000 */
[----:B------:R-:W-:-:S13]  /*7e00*/  ISETP.GT.AND P0, PT, R11, 0xfe, PT ;  /* 0x000000fe0b00780c */ /* 0x000fda0003f04270 */
[----:B------:R-:W-:Y:S05]  /*7e10*/  @P0 BRA `(.L_x_143) ;  /* 0x00000000006c0947 */ /* 0x000fea0003800000 */
[----:B------:R-:W-:-:S13]  /*7e20*/  ISETP.GE.AND P0, PT, R11, 0x1, PT ;  /* 0x000000010b00780c */ /* 0x000fda0003f06270 */
[----:B------:R-:W-:Y:S05]  /*7e30*/  @P0 BRA `(.L_x_144) ;  /* 0x0000000000740947 */ /* 0x000fea0003800000 */
[----:B------:R-:W-:Y:S02]  /*7e40*/  ISETP.GE.AND P0, PT, R11, -0x18, PT ;  /* 0xffffffe80b00780c */ /* 0x000fe40003f06270 */
[----:B------:R-:W-:-:S11]  /*7e50*/  LOP3.LUT R9, R9, 0x80000000, RZ, 0xc0, !PT ;  /* 0x8000000009097812 */ /* 0x000fd600078ec0ff */
[----:B------:R-:W-:Y:S05]  /*7e60*/  @!P0 BRA `(.L_x_144) ;  /* 0x0000000000688947 */ /* 0x000fea0003800000 */
[CCC-:B------:R-:W-:Y:S01]  /*7e70*/  FFMA.RZ R0, R42.reuse, R14.reuse, R13.reuse ;  /* 0x0000000e2a007223 */ /* 0x1c0fe2000000c00d */
[C---:B------:R-:W-:Y:S02]  /*7e80*/  VIADD R10, R11.reuse, 0x20 ;  /* 0x000000200b0a7836 */ /* 0x040fe40000000000 */
[-CC-:B------:R-:W-:Y:S01]  /*7e90*/  FFMA.RM R3, R42, R14.reuse, R13.reuse ;  /* 0x0000000e2a037223 */ /* 0x180fe2000000400d */
[C---:B------:R-:W-:Y:S02]  /*7ea0*/  ISETP.NE.AND P2, PT, R11.reuse, RZ, PT ;  /* 0x000000ff0b00720c */ /* 0x040fe40003f45270 */
[----:B------:R-:W-:Y:S01]  /*7eb0*/  LOP3.LUT R7, R0, 0x7fffff, RZ, 0xc0, !PT ;  /* 0x007fffff00077812 */ /* 0x000fe200078ec0ff */
[----:B------:R-:W-:Y:S01]  /*7ec0*/  FFMA.RP R0, R42, R14, R13 ;  /* 0x0000000e2a007223 */ /* 0x000fe2000000800d */
[----:B------:R-:W-:Y:S01]  /*7ed0*/  ISETP.NE.AND P1, PT, R11, RZ, PT ;  /* 0x000000ff0b00720c */ /* 0x000fe20003f25270 */
[----:B------:R-:W-:Y:S01]  /*7ee0*/  IMAD.MOV R11, RZ, RZ, -R11 ;  /* 0x000000ffff0b7224 */ /* 0x000fe200078e0a0b */
[----:B------:R-:W-:-:S02]  /*7ef0*/  LOP3.LUT R7, R7, 0x800000, RZ, 0xfc, !PT ;  /* 0x0080000007077812 */ /* 0x000fc400078efcff */
[----:B------:R-:W-:Y:S02]  /*7f00*/  FSETP.NEU.FTZ.AND P0, PT, R0, R3, PT ;  /* 0x000000030000720b */ /* 0x000fe40003f1d000 */
[----:B------:R-:W-:Y:S02]  /*7f10*/  SHF.L.U32 R10, R7, R10, RZ ;  /* 0x0000000a070a7219 */ /* 0x000fe400000006ff */
[----:B------:R-:W-:Y:S02]  /*7f20*/  SEL R0, R11, RZ, P2 ;  /* 0x000000ff0b007207 */ /* 0x000fe40001000000 */
[----:B------:R-:W-:Y:S02]  /*7f30*/  ISETP.NE.AND P1, PT, R10, RZ, P1 ;  /* 0x000000ff0a00720c */ /* 0x000fe40000f25270 */
[----:B------:R-:W-:Y:S02]  /*7f40*/  SHF.R.U32.HI R0, RZ, R0, R7 ;  /* 0x00000000ff007219 */ /* 0x000fe40000011607 */
[----:B------:R-:W-:-:S02]  /*7f50*/  PLOP3.LUT P0, PT, P0, P1, PT, 0xf8, 0x8f ;  /* 0x00000000008f781c */ /* 0x000fc40000703f70 */
[----:B------:R-:W-:Y:S02]  /*7f60*/  SHF.R.U32.HI R10, RZ, 0x1, R0 ;  /* 0x00000001ff0a7819 */ /* 0x000fe40000011600 */
[----:B------:R-:W-:-:S04]  /*7f70*/  SEL R3, RZ, 0x1, !P0 ;  /* 0x00000001ff037807 */ /* 0x000fc80004000000 */
[----:B------:R-:W-:-:S04]  /*7f80*/  LOP3.LUT R3, R3, 0x1, R10, 0xf8, !PT ;  /* 0x0000000103037812 */ /* 0x000fc800078ef80a */
[----:B------:R-:W-:-:S05]  /*7f90*/  LOP3.LUT R3, R3, R0, RZ, 0xc0, !PT ;  /* 0x0000000003037212 */ /* 0x000fca00078ec0ff */
[----:B------:R-:W-:-:S05]  /*7fa0*/  IMAD.IADD R10, R10, 0x1, R3 ;  /* 0x000000010a0a7824 */ /* 0x000fca00078e0203 */
[----:B------:R-:W-:Y:S01]  /*7fb0*/  LOP3.LUT R9, R10, R9, RZ, 0xfc, !PT ;  /* 0x000000090a097212 */ /* 0x000fe200078efcff */
[----:B------:R-:W-:Y:S06]  /*7fc0*/  BRA `(.L_x_144) ;  /* 0x0000000000107947 */ /* 0x000fec0003800000 */
.L_x_143:
[----:B------:R-:W-:-:S04]  /*7fd0*/  LOP3.LUT R9, R9, 0x80000000, RZ, 0xc0, !PT ;  /* 0x8000000009097812 */ /* 0x000fc800078ec0ff */
[----:B------:R-:W-:Y:S01]  /*7fe0*/  LOP3.LUT R9, R9, 0x7f800000, RZ, 0xfc, !PT ;  /* 0x7f80000009097812 */ /* 0x000fe200078efcff */
[----:B------:R-:W-:Y:S06]  /*7ff0*/  BRA `(.L_x_144) ;  /* 0x0000000000047947 */ /* 0x000fec0003800000 */
.L_x_142:
[----:B------:R-:W-:-:S07]  /*8000*/  IMAD R9, R10, 0x800000, R9 ;  /* 0x008000000a097824 */ /* 0x000fce00078e0209 */
.L_x_144:
[----:B------:R-:W-:Y:S05]  /*8010*/  BSYNC.RECONVERGENT B6 ;  /* 0x0000000000067941 */ /* 0x000fea0003800200 */
.L_x_141:
[----:B------:R-:W-:Y:S05]  /*8020*/  BRA `(.L_x_145) ;  /* 0x0000000000207947 */ /* 0x000fea0003800000 */
.L_x_140:
[----:B------:R-:W-:-:S04]  /*8030*/  LOP3.LUT R0, R3, 0x80000000, R0, 0x48, !PT ;  /* 0x8000000003007812 */ /* 0x000fc800078e4800 */
[----:B------:R-:W-:Y:S01]  /*8040*/  LOP3.LUT R9, R0, 0x7f800000, RZ, 0xfc, !PT ;  /* 0x7f80000000097812 */ /* 0x000fe200078efcff */
[----:B------:R-:W-:Y:S06]  /*8050*/  BRA `(.L_x_145) ;  /* 0x0000000000147947 */ /* 0x000fec0003800000 */
.L_x_139:
[----:B------:R-:W-:Y:S01]  /*8060*/  LOP3.LUT R9, R3, 0x80000000, R0, 0x48, !PT ;  /* 0x8000000003097812 */ /* 0x000fe200078e4800 */
[----:B------:R-:W-:Y:S06]  /*8070*/  BRA `(.L_x_145) ;  /* 0x00000000000c7947 */ /* 0x000fec0003800000 */
.L_x_138:
[----:B------:R-:W0:Y:S01]  /*8080*/  MUFU.RSQ R9, -QNAN ;  /* 0xffc0000000097908 */ /* 0x000e220000001400 */
[----:B------:R-:W-:Y:S05]  /*8090*/  BRA `(.L_x_145) ;  /* 0x0000000000047947 */ /* 0x000fea0003800000 */
.L_x_137:
[----:B------:R-:W-:-:S07]  /*80a0*/  FADD.FTZ R9, R0, R3 ;  /* 0x0000000300097221 */ /* 0x000fce0000010000 */
.L_x_145:
[----:B------:R-:W-:Y:S05]  /*80b0*/  BSYNC.RECONVERGENT B5 ;  /* 0x0000000000057941 */ /* 0x000fea0003800200 */
.L_x_135:
[----:B0-----:R-:W-:Y:S02]  /*80c0*/  IMAD.MOV.U32 R0, RZ, RZ, R9 ;  /* 0x000000ffff007224 */ /* 0x001fe400078e0009 */
[----:B------:R-:W-:-:S04]  /*80d0*/  IMAD.MOV.U32 R9, RZ, RZ, 0x0 ;  /* 0x00000000ff097424 */ /* 0x000fc800078e00ff */
[----:B------:R-:W-:Y:S05]  /*80e0*/  RET.REL.NODEC R8 `(_Z11find_primerPiS_S_S_S_S_S_S_S_S_S_S_S_S_S_S_S_S_S_iiiS_S_iiPci) ;  /* 0xffffff7c08c47950 */ /* 0x000fea0003c3ffff */
.L_x_146:
[----:B------:R-:W-:-:S00]  /*80f0*/  BRA `(.L_x_146) ;  /* 0xfffffffc00fc7947 */ /* 0x000fc0000383ffff */
[----:B------:R-:W-:-:S00]  /*8100*/  NOP ;  /* 0x0000000000007918 */ /* 0x000fc00000000000 */
[----:B------:R-:W-:-:S00]  /*8110*/  NOP ;  /* 0x0000000000007918 */ /* 0x000fc00000000000 */
[----:B------:R-:W-:-:S00]  /*8120*/  NOP ;  /* 0x0000000000007918 */ /* 0x000fc00000000000 */
[----:B------:R-:W-:-:S00]  /*8130*/  NOP ;  /* 0x0000000000007918 */ /* 0x000fc00000000000 */
[----:B------:R-:W-:-:S00]  /*8140*/  NOP ;  /* 0x0000000000007918 */ /* 0x000fc00000000000 */
[----:B------:R-:W-:-:S00]  /*8150*/  NOP ;  /* 0x0000000000007918 */ /* 0x000fc00000000000 */
[----:B------:R-:W-:-:S00]  /*8160*/  NOP ;  /* 0x0000000000007918 */ /* 0x000fc00000000000 */
[----:B------:R-:W-:-:S00]  /*8170*/  NOP ;  /* 0x0000000000007918 */ /* 0x000fc00000000000 */
.L_x_155:


//--------------------- .text._Z8next_onePiS_S_ii --------------------------
	.section	.text._Z8next_onePiS_S_ii,"ax",@progbits
	.align	128
        .global         _Z8next_onePiS_S_ii
        .type           _Z8next_onePiS_S_ii,@function
        .size           _Z8next_onePiS_S_ii,(.L_x_157 - _Z8next_onePiS_S_ii)
        .other          _Z8next_onePiS_S_ii,@"STO_CUDA_ENTRY STV_DEFAULT"
_Z8next_onePiS_S_ii:
.text._Z8next_onePiS_S_ii:
[----:B------:R-:W-:Y:S01]  /*0000*/  LDC R1, c[0x0][0x37c] ;  /* 0x0000df00ff017b82 */ /* 0x000fe20000000800 */
[----:B------:R-:W0:Y:S01]  /*0010*/  S2R R9, SR_CTAID.X ;  /* 0x0000000000097919 */ /* 0x000e220000002500 */
[----:B------:R-:W0:Y:S01]  /*0020*/  LDCU UR4, c[0x0][0x360] ;  /* 0x00006c00ff0477ac */ /* 0x000e220008000800 */
[----:B------:R-:W-:Y:S01]  /*0030*/  BSSY.RECONVERGENT B0, `(.L_x_147) ;  /* 0x0000054000007945 */ /* 0x000fe20003800200 */
[----:B------:R-:W0:Y:S01]  /*0040*/  S2R R0, SR_TID.X ;  /* 0x0000000000007919 */ /* 0x000e220000002100 */
[----:B------:R-:W1:Y:S01]  /*0050*/  LDCU UR5, c[0x0][0x398] ;  /* 0x00007300ff0577ac */ /* 0x000e620008000800 */
[----:B------:R-:W2:Y:S01]  /*0060*/  LDCU UR6, c[0x0][0x39c] ;  /* 0x00007380ff0677ac */ /* 0x000ea20008000800 */
[----:B0-----:R-:W-:-:S05]  /*0070*/  IMAD R9, R9, UR4, R0 ;  /* 0x0000000409097c24 */ /* 0x001fca000f8e0200 */
[----:B-1----:R-:W-:-:S13]  /*0080*/  ISETP.GE.AND P0, PT, R9, UR5, PT ;  /* 0x0000000509007c0c */ /* 0x002fda000bf06270 */
[----:B--2---:R-:W-:Y:S05]  /*0090*/  @P0 BRA `(.L_x_148) ;  /* 0x0000000400340947 */ /* 0x004fea0003800000 */
[----:B------:R-:W0:Y:S01]  /*00a0*/  LDC.64 R12, c[0x0][0x358] ;  /* 0x0000d600ff0c7b82 */ /* 0x000e220000000a00 */
[----:B------:R-:W1:Y:S01]  /*00b0*/  LDCU UR5, c[0x0][0x39c] ;  /* 0x00007380ff0577ac */ /* 0x000e620008000800 */
[----:B------:R-:W-:Y:S02]  /*00c0*/  IMAD.SHL.U32 R15, R9, 0x4, RZ ;  /* 0x00000004090f7824 */ /* 0x000fe400078e00ff */
[----:B------:R-:W-:-:S04]  /*00d0*/  IMAD.MOV.U32 R17, RZ, RZ, -0x1 ;  /* 0xffffffffff117424 */ /* 0x000fc800078e00ff */
[----:B------:R-:W2:Y:S08]  /*00e0*/  LDC.64 R2, c[0x0][0x390] ;  /* 0x0000e400ff027b82 */ /* 0x000eb00000000a00 */
[----:B------:R-:W3:Y:S01]  /*00f0*/  LDC.64 R6, c[0x0][0x380] ;  /* 0x0000e000ff067b82 */ /* 0x000ee20000000a00 */
[----:B-1----:R-:W-:Y:S02]  /*0100*/  UIADD3 UR4, UPT, UPT, UR5, -0x1, URZ ;  /* 0xffffffff05047890 */ /* 0x002fe4000fffe0ff */
[----:B------:R-:W-:-:S05]  /*0110*/  ISETP.GE.AND P0, PT, R9, UR5, PT ;  /* 0x0000000509007c0c */ /* 0x000fca000bf06270 */
[----:B------:R-:W1:Y:S01]  /*0120*/  LDC.64 R10, c[0x0][0x388] ;  /* 0x0000e200ff0a7b82 */ /* 0x000e620000000a00 */
[C---:B0-----:R-:W-:Y:S02]  /*0130*/  R2UR UR8, R12.reuse ;  /* 0x000000000c0872ca */ /* 0x041fe400000e0000 */
[C---:B------:R-:W-:Y:S02]  /*0140*/  R2UR UR9, R13.reuse ;  /* 0x000000000d0972ca */ /* 0x040fe400000e0000 */
[C---:B------:R-:W-:Y:S02]  /*0150*/  R2UR UR10, R12.reuse ;  /* 0x000000000c0a72ca */ /* 0x040fe400000e0000 */
[----:B------:R-:W-:Y:S01]  /*0160*/  R2UR UR11, R13 ;  /* 0x000000000d0b72ca */ /* 0x000fe200000e0000 */
[----:B--2---:R-:W-:Y:S01]  /*0170*/  IMAD.WIDE R2, R9, 0x4, R2 ;  /* 0x0000000409027825 */ /* 0x004fe200078e0202 */
[----:B------:R-:W-:Y:S02]  /*0180*/  R2UR UR12, R12 ;  /* 0x000000000c0c72ca */ /* 0x000fe400000e0000 */
[----:B------:R-:W-:-:S02]  /*0190*/  R2UR UR13, R13 ;  /* 0x000000000d0d72ca */ /* 0x000fc400000e0000 */
[----:B------:R-:W-:Y:S02]  /*01a0*/  SEL R5, R9, UR4, !P0 ;  /* 0x0000000409057c07 */ /* 0x000fe4000c000000 */
[----:B------:R-:W-:Y:S01]  /*01b0*/  R2UR UR4, R12 ;  /* 0x000000000c0472ca */ /* 0x000fe200000e0000 */
[----:B---3--:R-:W-:Y:S01]  /*01c0*/  IMAD.WIDE R6, R15, 0x4, R6 ;  /* 0x000000040f067825 */ /* 0x008fe200078e0206 */
[----:B------:R-:W-:Y:S01]  /*01d0*/  R2UR UR5, R13 ;  /* 0x000000000d0572ca */ /* 0x000fe200000e0000 */
[----:B------:R0:W-:Y:S02]  /*01e0*/  STG.E desc[UR8][R2.64], R17 ;  /* 0x0000001102007986 */ /* 0x0001e4000c101908 */
[----:B------:R-:W-:Y:S02]  /*01f0*/  IMAD.SHL.U32 R9, R5, 0x4, RZ ;  /* 0x0000000405097824 */ /* 0x000fe400078e00ff */
[----:B------:R-:W2:Y:S02]  /*0200*/  LDG.E R0, desc[UR10][R6.64] ;  /* 0x0000000a06007981 */ /* 0x000ea4000c1e1900 */
[----:B-1----:R-:W-:-:S02]  /*0210*/  IMAD.WIDE R10, R9, 0x4, R10 ;  /* 0x00000004090a7825 */ /* 0x002fc400078e020a */
[----:B------:R-:W2:Y:S01]  /*0220*/  LDG.E R15, desc[UR12][R6.64+0x4] ;  /* 0x0000040c060f7981 */ /* 0x000ea2000c1e1900 */
[----:B------:R-:W1:Y:S03]  /*0230*/  LDC.64 R8, c[0x0][0x388] ;  /* 0x0000e200ff087b82 */ /* 0x000e660000000a00 */
[----:B------:R-:W3:Y:S01]  /*0240*/  LDG.E R10, desc[UR4][R10.64] ;  /* 0x000000040a0a7981 */ /* 0x000ee2000c1e1900 */
[----:B--2---:R-:W-:-:S05]  /*0250*/  IMAD.IADD R15, R0, 0x1, R15 ;  /* 0x00000001000f7824 */ /* 0x004fca00078e020f */
[----:B---3--:R-:W-:-:S13]  /*0260*/  ISETP.GT.AND P0, PT, R10, R15, PT ;  /* 0x0000000f0a00720c */ /* 0x008fda0003f04270 */
[----:B01----:R-:W-:Y:S05]  /*0270*/  @P0 BRA `(.L_x_149) ;  /* 0x00000000005c0947 */ /* 0x003fea0003800000 */
[----:B------:R-:W-:Y:S01]  /*0280*/  BSSY.RECONVERGENT B1, `(.L_x_150) ;  /* 0x0000015000017945 */ /* 0x000fe20003800200 */
.L_x_152:
[C---:B------:R-:W-:Y:S01]  /*0290*/  R2UR UR8, R12.reuse ;  /* 0x000000000c0872ca */ /* 0x040fe200000e0000 */
[----:B------:R-:W-:Y:S01]  /*02a0*/  IMAD.SHL.U32 R11, R5, 0x4, RZ ;  /* 0x00000004050b7824 */ /* 0x000fe200078e00ff */
[----:B------:R-:W-:Y:S02]  /*02b0*/  R2UR UR9, R13 ;  /* 0x000000000d0972ca */ /* 0x000fe400000e0000 */
[C---:B------:R-:W-:Y:S01]  /*02c0*/  R2UR UR10, R12.reuse ;  /* 0x000000000c0a72ca */ /* 0x040fe200000e0000 */
[----:B------:R-:W-:Y:S01]  /*02d0*/  IMAD.WIDE R10, R11, 0x4, R8 ;  /* 0x000000040b0a7825 */ /* 0x000fe200078e0208 */
[C---:B------:R-:W-:Y:S02]  /*02e0*/  R2UR UR11, R13.reuse ;  /* 0x000000000d0b72ca */ /* 0x040fe400000e0000 */
[----:B------:R-:W-:Y:S02]  /*02f0*/  R2UR UR4, R12 ;  /* 0x000000000c0472ca */ /* 0x000fe400000e0000 */
[----:B------:R-:W-:-:S05]  /*0300*/  R2UR UR5, R13 ;  /* 0x000000000d0572ca */ /* 0x000fca00000e0000 */
[----:B------:R-:W2:Y:S04]  /*0310*/  LDG.E R0, desc[UR8][R6.64] ;  /* 0x0000000806007981 */ /* 0x000ea8000c1e1900 */
[----:B------:R-:W2:Y:S04]  /*0320*/  LDG.E R15, desc[UR10][R6.64+0x4] ;  /* 0x0000040a060f7981 */ /* 0x000ea8000c1e1900 */
[----:B------:R-:W3:Y:S01]  /*0330*/  LDG.E R10, desc[UR4][R10.64] ;  /* 0x000000040a0a7981 */ /* 0x000ee2000c1e1900 */
[----:B--2---:R-:W-:-:S05]  /*0340*/  IMAD.IADD R15, R0, 0x1, R15 ;  /* 0x00000001000f7824 */ /* 0x004fca00078e020f */
[----:B---3--:R-:W-:-:S13]  /*0350*/  ISETP.GT.AND P0, PT, R10, R15, PT ;  /* 0x0000000f0a00720c */ /* 0x008fda0003f04270 */
[----:B------:R-:W-:Y:S05]  /*0360*/  @P0 BRA `(.L_x_151) ;  /* 0x0000000000180947 */ /* 0x000fea0003800000 */
[----:B------:R-:W-:Y:S02]  /*0370*/  R2UR UR4, R12 ;  /* 0x000000000c0472ca */ /* 0x000fe400000e0000 */
[----:B------:R-:W-:-:S13]  /*0380*/  R2UR UR5, R13 ;  /* 0x000000000d0572ca */ /* 0x000fda00000e0000 */
[----:B------:R0:W-:Y:S02]  /*0390*/  STG.E desc[UR4][R2.64], R5 ;  /* 0x0000000502007986 */ /* 0x0001e4000c101904 */
[----:B0-----:R-:W-:-:S05]  /*03a0*/  VIADD R5, R5, 0x1 ;  /* 0x0000000105057836 */ /* 0x001fca0000000000 */
[----:B------:R-:W-:-:S13]  /*03b0*/  ISETP.GE.AND P0, PT, R5, UR6, PT ;  /* 0x0000000605007c0c */ /* 0x000fda000bf06270 */
[----:B------:R-:W-:Y:S05]  /*03c0*/  @!P0 BRA `(.L_x_152) ;  /* 0xfffffffc00b08947 */ /* 0x000fea000383ffff */
.L_x_151:
[----:B------:R-:W-:Y:S05]  /*03d0*/  BSYNC.RECONVERGENT B1 ;  /* 0x0000000000017941 */ /* 0x000fea0003800200 */
.L_x_150:
[----:B------:R-:W-:Y:S05]  /*03e0*/  BRA `(.L_x_148) ;  /* 0x0000000000607947 */ /* 0x000fea0003800000 */
.L_x_149:
[----:B------:R-:W0:Y:S01]  /*03f0*/  LDC.64 R10, c[0x0][0x388] ;  /* 0x0000e200ff0a7b82 */ /* 0x000e220000000a00 */
[----:B------:R-:W-:-:S13]  /*0400*/  ISETP.GE.AND P0, PT, R5, RZ, PT ;  /* 0x000000ff0500720c */ /* 0x000fda0003f06270 */
[----:B------:R-:W-:Y:S05]  /*0410*/  @!P0 BRA `(.L_x_148) ;  /* 0x0000000000548947 */ /* 0x000fea0003800000 */
.L_x_153:
[C---:B------:R-:W-:Y:S01]  /*0420*/  R2UR UR8, R12.reuse ;  /* 0x000000000c0872ca */ /* 0x040fe200000e0000 */
[----:B------:R-:W-:Y:S01]  /*0430*/  IMAD.SHL.U32 R9, R5, 0x4, RZ ;  /* 0x0000000405097824 */ /* 0x000fe200078e00ff */
[----:B------:R-:W-:Y:S02]  /*0440*/  R2UR UR9, R13 ;  /* 0x000000000d0972ca */ /* 0x000fe400000e0000 */
[C---:B------:R-:W-:Y:S01]  /*0450*/  R2UR UR10, R12.reuse ;  /* 0x000000000c0a72ca */ /* 0x040fe200000e0000 */
[----:B0-----:R-:W-:Y:S01]  /*0460*/  IMAD.WIDE.U32 R8, R9, 0x4, R10 ;  /* 0x0000000409087825 */ /* 0x001fe200078e000a */
        /* <DEDUP_REMOVED lines=8> */
[----:B------:R-:W-:Y:S05]  /*04f0*/  @!P0 BRA `(.L_x_148) ;  /* 0x00000000001c8947 */ /* 0x000fea0003800000 */
[----:B------:R-:W-:Y:S01]  /*0500*/  R2UR UR4, R12 ;  /* 0x000000000c0472ca */ /* 0x000fe200000e0000 */
[----:B------:R-:W-:Y:S01]  /*0510*/  VIADD R0, R5, 0xffffffff ;  /* 0xffffffff05007836 */ /* 0x000fe20000000000 */
[----:B------:R-:W-:Y:S02]  /*0520*/  R2UR UR5, R13 ;  /* 0x000000000d0572ca */ /* 0x000fe400000e0000 */
[----:B------:R-:W-:-:S11]  /*0530*/  ISETP.NE.AND P0, PT, R5, RZ, PT ;  /* 0x000000ff0500720c */ /* 0x000fd60003f05270 */
[----:B------:R0:W-:Y:S02]  /*0540*/  STG.E desc[UR4][R2.64], R5 ;  /* 0x0000000502007986 */ /* 0x0001e4000c101904 */
[----:B0-----:R-:W-:Y:S01]  /*0550*/  IMAD.MOV.U32 R5, RZ, RZ, R0 ;  /* 0x000000ffff057224 */ /* 0x001fe200078e0000 */
[----:B------:R-:W-:Y:S06]  /*0560*/  @P0 BRA `(.L_x_153) ;  /* 0xfffffffc00ac0947 */ /* 0x000fec000383ffff */
.L_x_148:
[----:B------:R-:W-:Y:S05]  /*0570*/  BSYNC.RECONVERGENT B0 ;  /* 0x0000000000007941 */ /* 0x000fea0003800200 */
.L_x_147:
[----:B------:R-:W-:Y:S06]  /*0580*/  BAR.SYNC.DEFER_BLOCKING 0x0 ;  /* 0x0000000000007b1d */ /* 0x000fec0000010000 */
[----:B------:R-:W-:Y:S05]  /*0590*/  EXIT ;  /* 0x000000000000794d */ /* 0x000fea0003800000 */
.L_x_154:
        /* <DEDUP_REMOVED lines=14> */
.L_x_157:


//--------------------- .nv.shared.reserved.0     --------------------------
	.section	.nv.shared.reserved.0,"aw",@nobits
	.weak		__nv_reservedSMEM_offset_0_alias
	.size		__nv_reservedSMEM_offset_0_alias, 0, 64
	.other		__nv_reservedSMEM_offset_0_alias,@"STO_CUDA_RESERVED_SHARED STV_DEFAULT"
__nv_reservedSMEM_offset_0_alias:
	.zero		0
	.zero		64


//--------------------- .nv.constant0._Z11find_primerPiS_S_S_S_S_S_S_S_S_S_S_S_S_S_S_S_S_S_iiiS_S_iiPci --------------------------
	.section	.nv.constant0._Z11find_primerPiS_S_S_S_S_S_S_S_S_S_S_S_S_S_S_S_S_S_iiiS_S_iiPci,"a",@progbits
	.sectionflags	@""
	.align	4
.nv.constant0._Z11find_primerPiS_S_S_S_S_S_S_S_S_S_S_S_S_S_S_S_S_S_iiiS_S_iiPci:
	.zero		1100


//--------------------- .nv.constant0._Z8next_onePiS_S_ii --------------------------
	.section	.nv.constant0._Z8next_onePiS_S_ii,"a",@progbits
	.sectionflags	@""
	.align	4
.nv.constant0._Z8next_onePiS_S_ii:
	.zero		928


//--------------------- SYMBOLS --------------------------

	.type		.nv.reservedSmem.offset0,@object
	.size		.nv.reservedSmem.offset0,0x4
